	.target	sm_100a

	.elftype	@"ET_EXEC"


//--------------------- .note.nv.tkinfo           --------------------------
	.section	.note.nv.tkinfo,"",@"SHT_NOTE"
	.sectionflags	@"SHF_NOTE_NV_TKINFO"
	.tkinfo
        /*0018*/ 	.word	0x00000002
        /*0030*/ 	.string	""
        /*0030*/ 	.string	"ptxas"
        /*0030*/ 	.string	"Cuda compilation tools, release 13.0, V13.0.88"
        /*0030*/ 	.string	"Build cuda_13.0.r13.0/compiler.36424714_0"
        /*0030*/ 	.string	"-arch sm_100a -m 64 "



//--------------------- .note.nv.cuinfo           --------------------------
	.section	.note.nv.cuinfo,"",@"SHT_NOTE"
	.sectionflags	@"SHF_NOTE_NV_CUINFO"
        /*0018*/ 	.short	0x0002
        /*001a*/ 	.short	0x0064
        /*001c*/ 	.short	0x0082
	.zero		2


//--------------------- .nv.info                  --------------------------
	.section	.nv.info,"",@"SHT_CUDA_INFO"
	.align	4


	//----- nvinfo : EIATTR_REGCOUNT
	.align		4
        /*0000*/ 	.byte	0x04, 0x2f
        /*0002*/ 	.short	(.L_19 - .L_18)
	.align		4
.L_18:
        /*0004*/ 	.word	index@(_ZN7cutlass13device_kernelINS_4gemm6kernel13GemmUniversalIN4cute5tupleIJiiiiEEENS1_10collective13CollectiveMmaINS1_35MainloopSm100TmaUmmaWarpSpecializedILi5ELi2ELi4ENS5_IJNS4_1CILi2EEENSA_ILi1EEESC_EEEEENS5_IJNSA_ILi256EEENSA_ILi64EEENSA_ILi32EEEEEENS_12float_e4m3_tENS5_IJlSC_lEEESJ_SK_NS4_8TiledMMAINS4_8MMA_AtomIJNS4_10MMA_TraitsINS4_25SM100_MMA_F8F6F4_2x1SM_SSEJSJ_SJ_fSF_SG_NS4_17integral_constantINS4_4UMMA5MajorELSR_0EEESS_NSP_INSQ_7ScaleInELST_0EEESU_EEEEEENS4_6LayoutINS5_IJSC_SC_SC_EEENS5_IJNSA_ILi0EEESZ_SZ_EEEEENS5_IJNS4_10UnderscoreES12_S12_EEEEENS4_18SM100_TMA_2SM_LOADENS4_14ComposedLayoutINS4_7SwizzleILi1ELi4ELi3EEENS4_18smem_ptr_flag_bitsILi8EEENSX_INS5_IJNSA_ILi8EEESH_EEENS5_IJSH_SC_EEEEEEEvNS4_8identityES15_S1F_vS1G_EENS_8epilogue10collective18CollectiveEpilogueINS1I_23Sm100TmaWarpSpecializedILi1ELi1ELi64ELb0ELb0EEEJNS5_IJNSA_ILi128EEESG_SH_EEENS5_IJNSX_IS1N_SC_EENSX_ISG_SC_EEEEESJ_SK_SJ_SK_NS1I_6fusion15FusionCallbacksIS1M_NS1S_17LinearCombinationISJ_fSJ_fLNS_15FloatRoundStyleE2EEES1O_S1R_JEEENS4_5SM1004TMEM4LOAD26SM100_TMEM_LOAD_32dp32b64xENS4_13SM90_TMA_LOADENS16_INS17_ILi2ELi4ELi3EEES1A_NSX_INS5_IJS1B_SG_EEENS5_IJSG_SC_EEEEEEENS4_39AutoVectorizingCopyWithAssumedAlignmentILi128EEENS4_14SM90_TMA_STOREES27_S29_S29_EEEvvEEEEvNT_6ParamsE)
        /*0008*/ 	.word	0x000000c2


	//----- nvinfo : EIATTR_FRAME_SIZE
	.align		4
.L_19:
        /*000c*/ 	.byte	0x04, 0x11
        /*000e*/ 	.short	(.L_21 - .L_20)
	.align		4
.L_20:
        /*0010*/ 	.word	index@($__internal_2_$__cuda_sm10x_tcgen05_guardrail_trap_unallocated_columns_being_dealloced)
        /*0014*/ 	.word	0x00000000


	//----- nvinfo : EIATTR_FRAME_SIZE
	.align		4
.L_21:
        /*0018*/ 	.byte	0x04, 0x11
        /*001a*/ 	.short	(.L_23 - .L_22)
	.align		4
.L_22:
        /*001c*/ 	.word	index@($__internal_1_$__cuda_sm10x_tcgen05_guardrail_trap_phase_invalid_during_alloc)
        /*0020*/ 	.word	0x00000000


	//----- nvinfo : EIATTR_FRAME_SIZE
	.align		4
.L_23:
        /*0024*/ 	.byte	0x04, 0x11
        /*0026*/ 	.short	(.L_25 - .L_24)
	.align		4
.L_24:
        /*0028*/ 	.word	index@($__internal_0_$__cuda_sm10x_tcgen05_guardrail_trap_col_being_dealloced_not_returned_by_alloc)
        /*002c*/ 	.word	0x00000000


	//----- nvinfo : EIATTR_FRAME_SIZE
	.align		4
.L_25:
        /*0030*/ 	.byte	0x04, 0x11
        /*0032*/ 	.short	(.L_27 - .L_26)
	.align		4
.L_26:
        /*0034*/ 	.word	index@(_ZN7cutlass13device_kernelINS_4gemm6kernel13GemmUniversalIN4cute5tupleIJiiiiEEENS1_10collective13CollectiveMmaINS1_35MainloopSm100TmaUmmaWarpSpecializedILi5ELi2ELi4ENS5_IJNS4_1CILi2EEENSA_ILi1EEESC_EEEEENS5_IJNSA_ILi256EEENSA_ILi64EEENSA_ILi32EEEEEENS_12float_e4m3_tENS5_IJlSC_lEEESJ_SK_NS4_8TiledMMAINS4_8MMA_AtomIJNS4_10MMA_TraitsINS4_25SM100_MMA_F8F6F4_2x1SM_SSEJSJ_SJ_fSF_SG_NS4_17integral_constantINS4_4UMMA5MajorELSR_0EEESS_NSP_INSQ_7ScaleInELST_0EEESU_EEEEEENS4_6LayoutINS5_IJSC_SC_SC_EEENS5_IJNSA_ILi0EEESZ_SZ_EEEEENS5_IJNS4_10UnderscoreES12_S12_EEEEENS4_18SM100_TMA_2SM_LOADENS4_14ComposedLayoutINS4_7SwizzleILi1ELi4ELi3EEENS4_18smem_ptr_flag_bitsILi8EEENSX_INS5_IJNSA_ILi8EEESH_EEENS5_IJSH_SC_EEEEEEEvNS4_8identityES15_S1F_vS1G_EENS_8epilogue10collective18CollectiveEpilogueINS1I_23Sm100TmaWarpSpecializedILi1ELi1ELi64ELb0ELb0EEEJNS5_IJNSA_ILi128EEESG_SH_EEENS5_IJNSX_IS1N_SC_EENSX_ISG_SC_EEEEESJ_SK_SJ_SK_NS1I_6fusion15FusionCallbacksIS1M_NS1S_17LinearCombinationISJ_fSJ_fLNS_15FloatRoundStyleE2EEES1O_S1R_JEEENS4_5SM1004TMEM4LOAD26SM100_TMEM_LOAD_32dp32b64xENS4_13SM90_TMA_LOADENS16_INS17_ILi2ELi4ELi3EEES1A_NSX_INS5_IJS1B_SG_EEENS5_IJSG_SC_EEEEEEENS4_39AutoVectorizingCopyWithAssumedAlignmentILi128EEENS4_14SM90_TMA_STOREES27_S29_S29_EEEvvEEEEvNT_6ParamsE)
        /*0038*/ 	.word	0x00000000


	//----- nvinfo : EIATTR_MIN_STACK_SIZE
	.align		4
.L_27:
        /*003c*/ 	.byte	0x04, 0x12
        /*003e*/ 	.short	(.L_29 - .L_28)
	.align		4
.L_28:
        /*0040*/ 	.word	index@(_ZN7cutlass13device_kernelINS_4gemm6kernel13GemmUniversalIN4cute5tupleIJiiiiEEENS1_10collective13CollectiveMmaINS1_35MainloopSm100TmaUmmaWarpSpecializedILi5ELi2ELi4ENS5_IJNS4_1CILi2EEENSA_ILi1EEESC_EEEEENS5_IJNSA_ILi256EEENSA_ILi64EEENSA_ILi32EEEEEENS_12float_e4m3_tENS5_IJlSC_lEEESJ_SK_NS4_8TiledMMAINS4_8MMA_AtomIJNS4_10MMA_TraitsINS4_25SM100_MMA_F8F6F4_2x1SM_SSEJSJ_SJ_fSF_SG_NS4_17integral_constantINS4_4UMMA5MajorELSR_0EEESS_NSP_INSQ_7ScaleInELST_0EEESU_EEEEEENS4_6LayoutINS5_IJSC_SC_SC_EEENS5_IJNSA_ILi0EEESZ_SZ_EEEEENS5_IJNS4_10UnderscoreES12_S12_EEEEENS4_18SM100_TMA_2SM_LOADENS4_14ComposedLayoutINS4_7SwizzleILi1ELi4ELi3EEENS4_18smem_ptr_flag_bitsILi8EEENSX_INS5_IJNSA_ILi8EEESH_EEENS5_IJSH_SC_EEEEEEEvNS4_8identityES15_S1F_vS1G_EENS_8epilogue10collective18CollectiveEpilogueINS1I_23Sm100TmaWarpSpecializedILi1ELi1ELi64ELb0ELb0EEEJNS5_IJNSA_ILi128EEESG_SH_EEENS5_IJNSX_IS1N_SC_EENSX_ISG_SC_EEEEESJ_SK_SJ_SK_NS1I_6fusion15FusionCallbacksIS1M_NS1S_17LinearCombinationISJ_fSJ_fLNS_15FloatRoundStyleE2EEES1O_S1R_JEEENS4_5SM1004TMEM4LOAD26SM100_TMEM_LOAD_32dp32b64xENS4_13SM90_TMA_LOADENS16_INS17_ILi2ELi4ELi3EEES1A_NSX_INS5_IJS1B_SG_EEENS5_IJSG_SC_EEEEEEENS4_39AutoVectorizingCopyWithAssumedAlignmentILi128EEENS4_14SM90_TMA_STOREES27_S29_S29_EEEvvEEEEvNT_6ParamsE)
        /*0044*/ 	.word	0x00000000
.L_29:


//--------------------- .nv.compat                --------------------------
	.section	.nv.compat,"",@"SHT_CUDA_COMPAT_INFO"
	.align	4
        /*0000*/ 	.byte	0x02, 0x09, 0x01, 0x00, 0x02, 0x02, 0x02, 0x00, 0x02, 0x05, 0x05, 0x00, 0x03, 0x07, 0x01, 0x01
        /*0010*/ 	.byte	0x02, 0x03, 0x01, 0x00, 0x02, 0x06, 0x01, 0x00, 0x04, 0x0b, 0x08, 0x00, 0x09, 0x00, 0x00, 0x00
        /*0020*/ 	.byte	0x00, 0x00, 0x00, 0x00


//--------------------- .nv.info._ZN7cutlass13device_kernelINS_4gemm6kernel13GemmUniversalIN4cute5tupleIJiiiiEEENS1_10collective13CollectiveMmaINS1_35MainloopSm100TmaUmmaWarpSpecializedILi5ELi2ELi4ENS5_IJNS4_1CILi2EEENSA_ILi1EEESC_EEEEENS5_IJNSA_ILi256EEENSA_ILi64EEENSA_ILi32EEEEEENS_12float_e4m3_tENS5_IJlSC_lEEESJ_SK_NS4_8TiledMMAINS4_8MMA_AtomIJNS4_10MMA_TraitsINS4_25SM100_MMA_F8F6F4_2x1SM_SSEJSJ_SJ_fSF_SG_NS4_17integral_constantINS4_4UMMA5MajorELSR_0EEESS_NSP_INSQ_7ScaleInELST_0EEESU_EEEEEENS4_6LayoutINS5_IJSC_SC_SC_EEENS5_IJNSA_ILi0EEESZ_SZ_EEEEENS5_IJNS4_10UnderscoreES12_S12_EEEEENS4_18SM100_TMA_2SM_LOADENS4_14ComposedLayoutINS4_7SwizzleILi1ELi4ELi3EEENS4_18smem_ptr_flag_bitsILi8EEENSX_INS5_IJNSA_ILi8EEESH_EEENS5_IJSH_SC_EEEEEEEvNS4_8identityES15_S1F_vS1G_EENS_8epilogue10collective18CollectiveEpilogueINS1I_23Sm100TmaWarpSpecializedILi1ELi1ELi64ELb0ELb0EEEJNS5_IJNSA_ILi128EEESG_SH_EEENS5_IJNSX_IS1N_SC_EENSX_ISG_SC_EEEEESJ_SK_SJ_SK_NS1I_6fusion15FusionCallbacksIS1M_NS1S_17LinearCombinationISJ_fSJ_fLNS_15FloatRoundStyleE2EEES1O_S1R_JEEENS4_5SM1004TMEM4LOAD26SM100_TMEM_LOAD_32dp32b64xENS4_13SM90_TMA_LOADENS16_INS17_ILi2ELi4ELi3EEES1A_NSX_INS5_IJS1B_SG_EEENS5_IJSG_SC_EEEEEEENS4_39AutoVectorizingCopyWithAssumedAlignmentILi128EEENS4_14SM90_TMA_STOREES27_S29_S29_EEEvvEEEEvNT_6ParamsE --------------------------
	.section	.nv.info._ZN7cutlass13device_kernelINS_4gemm6kernel13GemmUniversalIN4cute5tupleIJiiiiEEENS1_10collective13CollectiveMmaINS1_35MainloopSm100TmaUmmaWarpSpecializedILi5ELi2ELi4ENS5_IJNS4_1CILi2EEENSA_ILi1EEESC_EEEEENS5_IJNSA_ILi256EEENSA_ILi64EEENSA_ILi32EEEEEENS_12float_e4m3_tENS5_IJlSC_lEEESJ_SK_NS4_8TiledMMAINS4_8MMA_AtomIJNS4_10MMA_TraitsINS4_25SM100_MMA_F8F6F4_2x1SM_SSEJSJ_SJ_fSF_SG_NS4_17integral_constantINS4_4UMMA5MajorELSR_0EEESS_NSP_INSQ_7ScaleInELST_0EEESU_EEEEEENS4_6LayoutINS5_IJSC_SC_SC_EEENS5_IJNSA_ILi0EEESZ_SZ_EEEEENS5_IJNS4_10UnderscoreES12_S12_EEEEENS4_18SM100_TMA_2SM_LOADENS4_14ComposedLayoutINS4_7SwizzleILi1ELi4ELi3EEENS4_18smem_ptr_flag_bitsILi8EEENSX_INS5_IJNSA_ILi8EEESH_EEENS5_IJSH_SC_EEEEEEEvNS4_8identityES15_S1F_vS1G_EENS_8epilogue10collective18CollectiveEpilogueINS1I_23Sm100TmaWarpSpecializedILi1ELi1ELi64ELb0ELb0EEEJNS5_IJNSA_ILi128EEESG_SH_EEENS5_IJNSX_IS1N_SC_EENSX_ISG_SC_EEEEESJ_SK_SJ_SK_NS1I_6fusion15FusionCallbacksIS1M_NS1S_17LinearCombinationISJ_fSJ_fLNS_15FloatRoundStyleE2EEES1O_S1R_JEEENS4_5SM1004TMEM4LOAD26SM100_TMEM_LOAD_32dp32b64xENS4_13SM90_TMA_LOADENS16_INS17_ILi2ELi4ELi3EEES1A_NSX_INS5_IJS1B_SG_EEENS5_IJSG_SC_EEEEEEENS4_39AutoVectorizingCopyWithAssumedAlignmentILi128EEENS4_14SM90_TMA_STOREES27_S29_S29_EEEvvEEEEvNT_6ParamsE,"",@"SHT_CUDA_INFO"
	.sectionflags	@""
	.align	4


	//----- nvinfo : EIATTR_CUDA_API_VERSION
	.align		4
        /*0000*/ 	.byte	0x04, 0x37
        /*0002*/ 	.short	(.L_31 - .L_30)
.L_30:
        /*0004*/ 	.word	0x00000082


	//----- nvinfo : EIATTR_KPARAM_INFO
	.align		4
.L_31:
        /*0008*/ 	.byte	0x04, 0x17
        /*000a*/ 	.short	(.L_33 - .L_32)
.L_32:
        /*000c*/ 	.word	0x00000000
        /*0010*/ 	.short	0x0000
        /*0012*/ 	.short	0x0000
        /*0014*/ 	.byte	0x00, 0xf0, 0x01, 0x20


	//----- nvinfo : EIATTR_AT_ENTRY_FRAGMENTS
	.align		4
.L_33:
        /*0018*/ 	.byte	0x04, 0x4f
        /*001a*/ 	.short	(.L_35 - .L_34)


	//   ....[0]....
.L_34:
        /*001c*/ 	.word	0x00000007


	//----- nvinfo : EIATTR_RESERVED_SMEM_USED
	.align		4
.L_35:
        /*0020*/ 	.byte	0x01, 0x41
	.zero		2


	//----- nvinfo : EIATTR_SPARSE_MMA_MASK
	.align		4
        /*0024*/ 	.byte	0x03, 0x50
        /*0026*/ 	.short	0x0000


	//----- nvinfo : EIATTR_TCGEN05_2CTA_USED
	.align		4
        /*0028*/ 	.byte	0x01, 0x52
	.zero		2


	//----- nvinfo : EIATTR_MAXREG_COUNT
	.align		4
        /*002c*/ 	.byte	0x03, 0x1b
        /*002e*/ 	.short	0x00ff


	//----- nvinfo : EIATTR_NUM_BARRIERS
	.align		4
        /*0030*/ 	.byte	0x02, 0x4c
        /*0032*/ 	.byte	0x07
	.zero		1


	//----- nvinfo : EIATTR_EXTERNS
	.align		4
        /*0034*/ 	.byte	0x04, 0x0f
        /*0036*/ 	.short	(.L_37 - .L_36)


	//   ....[0]....
	.align		4
.L_36:
        /*0038*/ 	.word	index@(__assertfail)


	//----- nvinfo : EIATTR_MERCURY_ISA_VERSION
	.align		4
.L_37:
        /*003c*/ 	.byte	0x03, 0x5f
        /*003e*/ 	.short	0x0101


	//----- nvinfo : EIATTR_INT_WARP_WIDE_INSTR_OFFSETS
	.align		4
        /*0040*/ 	.byte	0x04, 0x31
        /*0042*/ 	.short	(.L_39 - .L_38)


	//   ....[0]....
.L_38:
        /*0044*/ 	.word	0x00000cd0


	//   ....[1]....
        /*0048*/ 	.word	0x00000d70


	//   ....[2]....
        /*004c*/ 	.word	0x000020d0


	//   ....[3]....
        /*0050*/ 	.word	0x00003ef0


	//   ....[4]....
        /*0054*/ 	.word	0x00003f10


	//   ....[5]....
        /*0058*/ 	.word	0x00003f40


	//   ....[6]....
        /*005c*/ 	.word	0x00004950


	//   ....[7]....
        /*0060*/ 	.word	0x00004a70


	//----- nvinfo : EIATTR_COOP_GROUP_MASK_REGIDS
	.align		4
.L_39:
        /*0064*/ 	.byte	0x04, 0x29
        /*0066*/ 	.short	(.L_41 - .L_40)


	//   ....[0]....
.L_40:
        /*0068*/ 	.word	0xffffffff


	//   ....[1]....
        /*006c*/ 	.word	0xffffffff


	//   ....[2]....
        /*0070*/ 	.word	0xffffffff


	//   ....[3]....
        /*0074*/ 	.word	0xffffffff


	//   ....[4]....
        /*0078*/ 	.word	0xffffffff


	//   ....[5]....
        /*007c*/ 	.word	0xffffffff


	//   ....[6]....
        /*0080*/ 	.word	0xffffffff


	//   ....[7]....
        /*0084*/ 	.word	0xffffffff


	//   ....[8]....
        /*0088*/ 	.word	0xffffffff


	//   ....[9]....
        /*008c*/ 	.word	0xffffffff


	//   ....[10]....
        /*0090*/ 	.word	0xffffffff


	//   ....[11]....
        /*0094*/ 	.word	0xffffffff


	//   ....[12]....
        /*0098*/ 	.word	0xffffffff


	//   ....[13]....
        /*009c*/ 	.word	0xffffffff


	//----- nvinfo : EIATTR_COOP_GROUP_INSTR_OFFSETS
	.align		4
.L_41:
        /*00a0*/ 	.byte	0x04, 0x28
        /*00a2*/ 	.short	(.L_43 - .L_42)


	//   ....[0]....
.L_42:
        /*00a4*/ 	.word	0x000000c0


	//   ....[1]....
        /*00a8*/ 	.word	0x00000500


	//   ....[2]....
        /*00ac*/ 	.word	0x000006a0


	//   ....[3]....
        /*00b0*/ 	.word	0x000007d0


	//   ....[4]....
        /*00b4*/ 	.word	0x000008c0


	//   ....[5]....
        /*00b8*/ 	.word	0x00000a20


	//   ....[6]....
        /*00bc*/ 	.word	0x00000bb0


	//   ....[7]....
        /*00c0*/ 	.word	0x00000df0


	//   ....[8]....
        /*00c4*/ 	.word	0x00001fb0


	//   ....[9]....
        /*00c8*/ 	.word	0x00002e20


	//   ....[10]....
        /*00cc*/ 	.word	0x000032f0


	//   ....[11]....
        /*00d0*/ 	.word	0x00003320


	//   ....[12]....
        /*00d4*/ 	.word	0x00003df0


	//   ....[13]....
        /*00d8*/ 	.word	0x00004000


	//----- nvinfo : EIATTR_VRC_CTA_INIT_COUNT
	.align		4
.L_43:
        /*00dc*/ 	.byte	0x02, 0x4a
        /*00de*/ 	.byte	0x80
	.zero		1


	//----- nvinfo : EIATTR_SYSCALL_OFFSETS
	.align		4
        /*00e0*/ 	.byte	0x04, 0x46
        /*00e2*/ 	.short	(.L_45 - .L_44)


	//   ....[0]....
.L_44:
        /*00e4*/ 	.word	0x00005430


	//   ....[1]....
        /*00e8*/ 	.word	0x00005570


	//   ....[2]....
        /*00ec*/ 	.word	0x00005d10


	//----- nvinfo : EIATTR_MBARRIER_INSTR_OFFSETS
	.align		4
.L_45:
        /*00f0*/ 	.byte	0x04, 0x39
        /*00f2*/ 	.short	(.L_47 - .L_46)


	//   ....[0]....
.L_46:
        /*00f4*/ 	.word	0x000005f0
        /*00f8*/ 	.word	0x000000ff
        /*00fc*/ 	.word	0x00000000
        /*0100*/ 	.short	0x0100
        /*0102*/ 	.byte	0x08
	.zero		1


	//   ....[1]....
        /*0104*/ 	.word	0x00000600
        /*0108*/ 	.word	0x000000ff
        /*010c*/ 	.word	0x00000028
        /*0110*/ 	.short	0x0100
        /*0112*/ 	.byte	0x08
	.zero		1


	//   ....[2]....
        /*0114*/ 	.word	0x00000610
        /*0118*/ 	.word	0x000000ff
        /*011c*/ 	.word	0x00000008
        /*0120*/ 	.short	0x0100
        /*0122*/ 	.byte	0x08
	.zero		1


	//   ....[3]....
        /*0124*/ 	.word	0x00000620
        /*0128*/ 	.word	0x000000ff
        /*012c*/ 	.word	0x00000030
        /*0130*/ 	.short	0x0100
        /*0132*/ 	.byte	0x08
	.zero		1


	//   ....[4]....
        /*0134*/ 	.word	0x00000630
        /*0138*/ 	.word	0x000000ff
        /*013c*/ 	.word	0x00000010
        /*0140*/ 	.short	0x0100
        /*0142*/ 	.byte	0x08
	.zero		1


	//   ....[5]....
        /*0144*/ 	.word	0x00000640
        /*0148*/ 	.word	0x000000ff
        /*014c*/ 	.word	0x00000038
        /*0150*/ 	.short	0x0100
        /*0152*/ 	.byte	0x08
	.zero		1


	//   ....[6]....
        /*0154*/ 	.word	0x00000650
        /*0158*/ 	.word	0x000000ff
        /*015c*/ 	.word	0x00000018
        /*0160*/ 	.short	0x0100
        /*0162*/ 	.byte	0x08
	.zero		1


	//   ....[7]....
        /*0164*/ 	.word	0x00000660
        /*0168*/ 	.word	0x000000ff
        /*016c*/ 	.word	0x00000040
        /*0170*/ 	.short	0x0100
        /*0172*/ 	.byte	0x08
	.zero		1


	//   ....[8]....
        /*0174*/ 	.word	0x00000670
        /*0178*/ 	.word	0x000000ff
        /*017c*/ 	.word	0x00000020
        /*0180*/ 	.short	0x0100
        /*0182*/ 	.byte	0x08
	.zero		1


	//   ....[9]....
        /*0184*/ 	.word	0x00000680
        /*0188*/ 	.word	0x000000ff
        /*018c*/ 	.word	0x00000048
        /*0190*/ 	.short	0x0100
        /*0192*/ 	.byte	0x08
	.zero		1


	//   ....[10]....
        /*0194*/ 	.word	0x000007a0
        /*0198*/ 	.word	0x000000ff
        /*019c*/ 	.word	0x00000050
        /*01a0*/ 	.short	0x0100
        /*01a2*/ 	.byte	0x09
	.zero		1


	//   ....[11]....
        /*01a4*/ 	.word	0x000007b0
        /*01a8*/ 	.word	0x000000ff
        /*01ac*/ 	.word	0x00000058
        /*01b0*/ 	.short	0x0100
        /*01b2*/ 	.byte	0x09
	.zero		1


	//   ....[12]....
        /*01b4*/ 	.word	0x00000890
        /*01b8*/ 	.word	0x000000ff
        /*01bc*/ 	.word	0x00000060
        /*01c0*/ 	.short	0x0100
        /*01c2*/ 	.byte	0x08
	.zero		1


	//   ....[13]....
        /*01c4*/ 	.word	0x000008a0
        /*01c8*/ 	.word	0x000000ff
        /*01cc*/ 	.word	0x00000068
        /*01d0*/ 	.short	0x0100
        /*01d2*/ 	.byte	0x08
	.zero		1


	//   ....[14]....
        /*01d4*/ 	.word	0x000009d0
        /*01d8*/ 	.word	0x000000ff
        /*01dc*/ 	.word	0x00000070
        /*01e0*/ 	.short	0x0100
        /*01e2*/ 	.byte	0x08
	.zero		1


	//   ....[15]....
        /*01e4*/ 	.word	0x000009e0
        /*01e8*/ 	.word	0x000000ff
        /*01ec*/ 	.word	0x00000080
        /*01f0*/ 	.short	0x0100
        /*01f2*/ 	.byte	0x08
	.zero		1


	//   ....[16]....
        /*01f4*/ 	.word	0x000009f0
        /*01f8*/ 	.word	0x000000ff
        /*01fc*/ 	.word	0x00000078
        /*0200*/ 	.short	0x0100
        /*0202*/ 	.byte	0x08
	.zero		1


	//   ....[17]....
        /*0204*/ 	.word	0x00000a00
        /*0208*/ 	.word	0x000000ff
        /*020c*/ 	.word	0x00000088
        /*0210*/ 	.short	0x0100
        /*0212*/ 	.byte	0x08
	.zero		1


	//   ....[18]....
        /*0214*/ 	.word	0x00000b20
        /*0218*/ 	.word	0x000000ff
        /*021c*/ 	.word	0x00000090
        /*0220*/ 	.short	0x0100
        /*0222*/ 	.byte	0x09
	.zero		1


	//   ....[19]....
        /*0224*/ 	.word	0x00000b30
        /*0228*/ 	.word	0x000000ff
        /*022c*/ 	.word	0x000000b0
        /*0230*/ 	.short	0x0100
        /*0232*/ 	.byte	0x09
	.zero		1


	//   ....[20]....
        /*0234*/ 	.word	0x00000b40
        /*0238*/ 	.word	0x000000ff
        /*023c*/ 	.word	0x00000098
        /*0240*/ 	.short	0x0100
        /*0242*/ 	.byte	0x09
	.zero		1


	//   ....[21]....
        /*0244*/ 	.word	0x00000b50
        /*0248*/ 	.word	0x000000ff
        /*024c*/ 	.word	0x000000b8
        /*0250*/ 	.short	0x0100
        /*0252*/ 	.byte	0x09
	.zero		1


	//   ....[22]....
        /*0254*/ 	.word	0x00000b60
        /*0258*/ 	.word	0x000000ff
        /*025c*/ 	.word	0x000000a0
        /*0260*/ 	.short	0x0100
        /*0262*/ 	.byte	0x09
	.zero		1


	//   ....[23]....
        /*0264*/ 	.word	0x00000b70
        /*0268*/ 	.word	0x000000ff
        /*026c*/ 	.word	0x000000c0
        /*0270*/ 	.short	0x0100
        /*0272*/ 	.byte	0x09
	.zero		1


	//   ....[24]....
        /*0274*/ 	.word	0x00000b80
        /*0278*/ 	.word	0x000000ff
        /*027c*/ 	.word	0x000000a8
        /*0280*/ 	.short	0x0100
        /*0282*/ 	.byte	0x09
	.zero		1


	//   ....[25]....
        /*0284*/ 	.word	0x00000b90
        /*0288*/ 	.word	0x000000ff
        /*028c*/ 	.word	0x000000c8
        /*0290*/ 	.short	0x0100
        /*0292*/ 	.byte	0x09
	.zero		1


	//   ....[26]....
        /*0294*/ 	.word	0x00000c80
        /*0298*/ 	.word	0x000000ff
        /*029c*/ 	.word	0x000000d0
        /*02a0*/ 	.short	0x0100
        /*02a2*/ 	.byte	0x08
	.zero		1


	//   ....[27]....
        /*02a4*/ 	.word	0x00000c90
        /*02a8*/ 	.word	0x000000ff
        /*02ac*/ 	.word	0x000000e0
        /*02b0*/ 	.short	0x0100
        /*02b2*/ 	.byte	0x08
	.zero		1


	//   ....[28]....
        /*02b4*/ 	.word	0x00000ca0
        /*02b8*/ 	.word	0x000000ff
        /*02bc*/ 	.word	0x000000d8
        /*02c0*/ 	.short	0x0100
        /*02c2*/ 	.byte	0x08
	.zero		1


	//   ....[29]....
        /*02c4*/ 	.word	0x00000cb0
        /*02c8*/ 	.word	0x000000ff
        /*02cc*/ 	.word	0x000000e8
        /*02d0*/ 	.short	0x0100
        /*02d2*/ 	.byte	0x08
	.zero		1


	//   ....[30]....
        /*02d4*/ 	.word	0x00000da0
        /*02d8*/ 	.word	0x000000ff
        /*02dc*/ 	.word	0x000000f0
        /*02e0*/ 	.short	0x0100
        /*02e2*/ 	.byte	0x06
	.zero		1


	//   ....[31]....
        /*02e4*/ 	.word	0x000017b0
        /*02e8*/ 	.word	0x00000003
        /*02ec*/ 	.word	0x000000e0
        /*02f0*/ 	.short	0x010a
        /*02f2*/ 	.byte	0xff
	.zero		1


	//   ....[32]....
        /*02f4*/ 	.word	0x000017e0
        /*02f8*/ 	.word	0x00000003
        /*02fc*/ 	.word	0x000000d0
        /*0300*/ 	.short	0x0101
        /*0302*/ 	.byte	0xff
	.zero		1


	//   ....[33]....
        /*0304*/ 	.word	0x000018e0
        /*0308*/ 	.word	0x000000ff
        /*030c*/ 	.word	0x00000028
        /*0310*/ 	.short	0x010a
        /*0312*/ 	.byte	0x08
	.zero		1


	//   ....[34]....
        /*0314*/ 	.word	0x000019b0
        /*0318*/ 	.word	0x000000ff
        /*031c*/ 	.word	0x00000028
        /*0320*/ 	.short	0x010a
        /*0322*/ 	.byte	0x21
	.zero		1


	//   ....[35]....
        /*0324*/ 	.word	0x00001b60
        /*0328*/ 	.word	0x000000ff
        /*032c*/ 	.word	0x00000028
        /*0330*/ 	.short	0x010a
        /*0332*/ 	.byte	0x08
	.zero		1


	//   ....[36]....
        /*0334*/ 	.word	0x00001c60
        /*0338*/ 	.word	0x000000ff
        /*033c*/ 	.word	0x00000068
        /*0340*/ 	.short	0x0101
        /*0342*/ 	.byte	0x04
	.zero		1


	//   ....[37]....
        /*0344*/ 	.word	0x00001c80
        /*0348*/ 	.word	0x000000ff
        /*034c*/ 	.word	0x00000028
        /*0350*/ 	.short	0x010a
        /*0352*/ 	.byte	0x08
	.zero		1


	//   ....[38]....
        /*0354*/ 	.word	0x00001d00
        /*0358*/ 	.word	0x000000ff
        /*035c*/ 	.word	0x00000028
        /*0360*/ 	.short	0x010a
        /*0362*/ 	.byte	0x11
	.zero		1


	//   ....[39]....
        /*0364*/ 	.word	0x00001e90
        /*0368*/ 	.word	0x000000ff
        /*036c*/ 	.word	0x00000028
        /*0370*/ 	.short	0x010a
        /*0372*/ 	.byte	0x08
	.zero		1


	//   ....[40]....
        /*0374*/ 	.word	0x00001fe0
        /*0378*/ 	.word	0x00000002
        /*037c*/ 	.word	0x00000070
        /*0380*/ 	.short	0x010a
        /*0382*/ 	.byte	0xff
	.zero		1


	//   ....[41]....
        /*0384*/ 	.word	0x000020a0
        /*0388*/ 	.word	0x00000002
        /*038c*/ 	.word	0x00000000
        /*0390*/ 	.short	0x0101
        /*0392*/ 	.byte	0xff
	.zero		1


	//   ....[42]....
        /*0394*/ 	.word	0x00002600
        /*0398*/ 	.word	0x000000ff
        /*039c*/ 	.word	0x00000000
        /*03a0*/ 	.short	0x010a
        /*03a2*/ 	.byte	0x05
	.zero		1


	//   ....[43]....
        /*03a4*/ 	.word	0x00002690
        /*03a8*/ 	.word	0x000000ff
        /*03ac*/ 	.word	0x00000000
        /*03b0*/ 	.short	0x010a
        /*03b2*/ 	.byte	0x05
	.zero		1


	//   ....[44]....
        /*03b4*/ 	.word	0x00002720
        /*03b8*/ 	.word	0x000000ff
        /*03bc*/ 	.word	0x00000000
        /*03c0*/ 	.short	0x010a
        /*03c2*/ 	.byte	0x05
	.zero		1


	//   ....[45]....
        /*03c4*/ 	.word	0x000027b0
        /*03c8*/ 	.word	0x000000ff
        /*03cc*/ 	.word	0x00000000
        /*03d0*/ 	.short	0x010a
        /*03d2*/ 	.byte	0x05
	.zero		1


	//   ....[46]....
        /*03d4*/ 	.word	0x00002850
        /*03d8*/ 	.word	0x00000000
        /*03dc*/ 	.word	0x00000000
        /*03e0*/ 	.short	0x010a
        /*03e2*/ 	.byte	0xff
	.zero		1


	//   ....[47]....
        /*03e4*/ 	.word	0x00002980
        /*03e8*/ 	.word	0x00000000
        /*03ec*/ 	.word	0x000000d0
        /*03f0*/ 	.short	0x010a
        /*03f2*/ 	.byte	0xff
	.zero		1


	//   ....[48]....
        /*03f4*/ 	.word	0x000029f0
        /*03f8*/ 	.word	0x00000004
        /*03fc*/ 	.word	0x00000000
        /*0400*/ 	.short	0x0101
        /*0402*/ 	.byte	0xff
	.zero		1


	//   ....[49]....
        /*0404*/ 	.word	0x00002a10
        /*0408*/ 	.word	0x000000ff
        /*040c*/ 	.word	0x00000080
        /*0410*/ 	.short	0x010a
        /*0412*/ 	.byte	0x05
	.zero		1


	//   ....[50]....
        /*0414*/ 	.word	0x00002b30
        /*0418*/ 	.word	0x00000000
        /*041c*/ 	.word	0x00000070
        /*0420*/ 	.short	0x010a
        /*0422*/ 	.byte	0xff
	.zero		1


	//   ....[51]....
        /*0424*/ 	.word	0x00002c30
        /*0428*/ 	.word	0x00000000
        /*042c*/ 	.word	0x00000000
        /*0430*/ 	.short	0x0101
        /*0432*/ 	.byte	0xff
	.zero		1


	//   ....[52]....
        /*0434*/ 	.word	0x00002cc0
        /*0438*/ 	.word	0x000000ff
        /*043c*/ 	.word	0x00000080
        /*0440*/ 	.short	0x0106
        /*0442*/ 	.byte	0x05
	.zero		1


	//   ....[53]....
        /*0444*/ 	.word	0x00002ce0
        /*0448*/ 	.word	0x000000ff
        /*044c*/ 	.word	0x00000080
        /*0450*/ 	.short	0x010a
        /*0452*/ 	.byte	0x05
	.zero		1


	//   ....[54]....
        /*0454*/ 	.word	0x00002d70
        /*0458*/ 	.word	0x000000ff
        /*045c*/ 	.word	0x00000080
        /*0460*/ 	.short	0x0106
        /*0462*/ 	.byte	0x04
	.zero		1


	//   ....[55]....
        /*0464*/ 	.word	0x00002db0
        /*0468*/ 	.word	0x00000000
        /*046c*/ 	.word	0x00000080
        /*0470*/ 	.short	0x010a
        /*0472*/ 	.byte	0xff
	.zero		1


	//   ....[56]....
        /*0474*/ 	.word	0x00002ff0
        /*0478*/ 	.word	0x000000ff
        /*047c*/ 	.word	0x00000008
        /*0480*/ 	.short	0x010a
        /*0482*/ 	.byte	0x06
	.zero		1


	//   ....[57]....
        /*0484*/ 	.word	0x00003010
        /*0488*/ 	.word	0x000000ff
        /*048c*/ 	.word	0x00000008
        /*0490*/ 	.short	0x010a
        /*0492*/ 	.byte	0x06
	.zero		1


	//   ....[58]....
        /*0494*/ 	.word	0x000031a0
        /*0498*/ 	.word	0x000000ff
        /*049c*/ 	.word	0x00000008
        /*04a0*/ 	.short	0x010a
        /*04a2*/ 	.byte	0x06
	.zero		1


	//   ....[59]....
        /*04a4*/ 	.word	0x000031c0
        /*04a8*/ 	.word	0x000000ff
        /*04ac*/ 	.word	0x00000008
        /*04b0*/ 	.short	0x010a
        /*04b2*/ 	.byte	0x06
	.zero		1


	//   ....[60]....
        /*04b4*/ 	.word	0x00003280
        /*04b8*/ 	.word	0x000000ff
        /*04bc*/ 	.word	0x00000000
        /*04c0*/ 	.short	0x0101
        /*04c2*/ 	.byte	0x07
	.zero		1


	//   ....[61]....
        /*04c4*/ 	.word	0x00003560
        /*04c8*/ 	.word	0x00000000
        /*04cc*/ 	.word	0x00000070
        /*04d0*/ 	.short	0x010a
        /*04d2*/ 	.byte	0xff
	.zero		1


	//   ....[62]....
        /*04d4*/ 	.word	0x00003620
        /*04d8*/ 	.word	0x00000000
        /*04dc*/ 	.word	0x00000000
        /*04e0*/ 	.short	0x0101
        /*04e2*/ 	.byte	0xff
	.zero		1


	//   ....[63]....
        /*04e4*/ 	.word	0x000036d0
        /*04e8*/ 	.word	0x000000ff
        /*04ec*/ 	.word	0x00000000
        /*04f0*/ 	.short	0x010a
        /*04f2*/ 	.byte	0x06
	.zero		1


	//   ....[64]....
        /*04f4*/ 	.word	0x000036e0
        /*04f8*/ 	.word	0x000000ff
        /*04fc*/ 	.word	0x000000b0
        /*0500*/ 	.short	0x010a
        /*0502*/ 	.byte	0x0b
	.zero		1


	//   ....[65]....
        /*0504*/ 	.word	0x000037a0
        /*0508*/ 	.word	0x000000ff
        /*050c*/ 	.word	0x00000000
        /*0510*/ 	.short	0x010a
        /*0512*/ 	.byte	0x09
	.zero		1


	//   ....[66]....
        /*0514*/ 	.word	0x000038e0
        /*0518*/ 	.word	0x000000ff
        /*051c*/ 	.word	0x00000000
        /*0520*/ 	.short	0x010a
        /*0522*/ 	.byte	0x06
	.zero		1


	//   ....[67]....
        /*0524*/ 	.word	0x00003ae0
        /*0528*/ 	.word	0x000000ff
        /*052c*/ 	.word	0x00000000
        /*0530*/ 	.short	0x010a
        /*0532*/ 	.byte	0x07
	.zero		1


	//   ....[68]....
        /*0534*/ 	.word	0x00003b70
        /*0538*/ 	.word	0x000000ff
        /*053c*/ 	.word	0x00000000
        /*0540*/ 	.short	0x010a
        /*0542*/ 	.byte	0x07
	.zero		1


	//   ....[69]....
        /*0544*/ 	.word	0x00003c00
        /*0548*/ 	.word	0x000000ff
        /*054c*/ 	.word	0x00000000
        /*0550*/ 	.short	0x010a
        /*0552*/ 	.byte	0x07
	.zero		1


	//   ....[70]....
        /*0554*/ 	.word	0x00003ca0
        /*0558*/ 	.word	0x00000000
        /*055c*/ 	.word	0x00000000
        /*0560*/ 	.short	0x010a
        /*0562*/ 	.byte	0xff
	.zero		1


	//   ....[71]....
        /*0564*/ 	.word	0x00003ce0
        /*0568*/ 	.word	0x00000000
        /*056c*/ 	.word	0x00000000
        /*0570*/ 	.short	0x010a
        /*0572*/ 	.byte	0xff
	.zero		1


	//   ....[72]....
        /*0574*/ 	.word	0x00003d50
        /*0578*/ 	.word	0x000000ff
        /*057c*/ 	.word	0x00000000
        /*0580*/ 	.short	0x0101
        /*0582*/ 	.byte	0x05
	.zero		1


	//   ....[73]....
        /*0584*/ 	.word	0x00003d90
        /*0588*/ 	.word	0x000000ff
        /*058c*/ 	.word	0x000000f0
        /*0590*/ 	.short	0x010a
        /*0592*/ 	.byte	0x08
	.zero		1


	//   ....[74]....
        /*0594*/ 	.word	0x00003de0
        /*0598*/ 	.word	0x000000ff
        /*059c*/ 	.word	0x00000000
        /*05a0*/ 	.short	0x0101
        /*05a2*/ 	.byte	0x05
	.zero		1


	//   ....[75]....
        /*05a4*/ 	.word	0x000041f0
        /*05a8*/ 	.word	0x00000000
        /*05ac*/ 	.word	0x00000070
        /*05b0*/ 	.short	0x010a
        /*05b2*/ 	.byte	0xff
	.zero		1


	//   ....[76]....
        /*05b4*/ 	.word	0x000042e0
        /*05b8*/ 	.word	0x00000000
        /*05bc*/ 	.word	0x00000000
        /*05c0*/ 	.short	0x0101
        /*05c2*/ 	.byte	0xff
	.zero		1


	//   ....[77]....
        /*05c4*/ 	.word	0x00004600
        /*05c8*/ 	.word	0x000000ff
        /*05cc*/ 	.word	0x00000068
        /*05d0*/ 	.short	0x010a
        /*05d2*/ 	.byte	0x06
	.zero		1


	//   ....[78]....
        /*05d4*/ 	.word	0x00004780
        /*05d8*/ 	.word	0x000000ff
        /*05dc*/ 	.word	0x00000058
        /*05e0*/ 	.short	0x010a
        /*05e2*/ 	.byte	0x06
	.zero		1


	//   ....[79]....
        /*05e4*/ 	.word	0x00004ab0
        /*05e8*/ 	.word	0x000000ff
        /*05ec*/ 	.word	0x00000050
        /*05f0*/ 	.short	0x010b
        /*05f2*/ 	.byte	0x06
	.zero		1


	//   ....[80]....
        /*05f4*/ 	.word	0x00004ad0
        /*05f8*/ 	.word	0x000000ff
        /*05fc*/ 	.word	0x00000000
        /*0600*/ 	.short	0x0101
        /*0602*/ 	.byte	0x25
	.zero		1


	//   ....[81]....
        /*0604*/ 	.word	0x00004b10
        /*0608*/ 	.word	0x00000000
        /*060c*/ 	.word	0x00000058
        /*0610*/ 	.short	0x010a
        /*0612*/ 	.byte	0xff
	.zero		1


	//   ....[82]....
        /*0614*/ 	.word	0x00004e40
        /*0618*/ 	.word	0x00000000
        /*061c*/ 	.word	0x00000070
        /*0620*/ 	.short	0x010a
        /*0622*/ 	.byte	0xff
	.zero		1


	//   ....[83]....
        /*0624*/ 	.word	0x00004f50
        /*0628*/ 	.word	0x00000000
        /*062c*/ 	.word	0x00000000
        /*0630*/ 	.short	0x0101
        /*0632*/ 	.byte	0xff
	.zero		1


	//   ....[84]....
        /*0634*/ 	.word	0x000058f0
        /*0638*/ 	.word	0x000000ff
        /*063c*/ 	.word	0x00000050
        /*0640*/ 	.short	0x010a
        /*0642*/ 	.byte	0x2b
	.zero		1


	//   ....[85]....
        /*0644*/ 	.word	0x00005900
        /*0648*/ 	.word	0x000000b5
        /*064c*/ 	.word	0x00000090
        /*0650*/ 	.short	0x010a
        /*0652*/ 	.byte	0xff
	.zero		1


	//   ....[86]....
        /*0654*/ 	.word	0x00005a90
        /*0658*/ 	.word	0x000000ff
        /*065c*/ 	.word	0x00000050
        /*0660*/ 	.short	0x010a
        /*0662*/ 	.byte	0x2b
	.zero		1


	//   ....[87]....
        /*0664*/ 	.word	0x00005b90
        /*0668*/ 	.word	0x000000ff
        /*066c*/ 	.word	0x00000000
        /*0670*/ 	.short	0x0101
        /*0672*/ 	.byte	0x04
	.zero		1


	//   ....[88]....
        /*0674*/ 	.word	0x00005bf0
        /*0678*/ 	.word	0x000000b5
        /*067c*/ 	.word	0x00000090
        /*0680*/ 	.short	0x010a
        /*0682*/ 	.byte	0xff
	.zero		1


	//   ....[89]....
        /*0684*/ 	.word	0x00005e90
        /*0688*/ 	.word	0x000000b5
        /*068c*/ 	.word	0x00000000
        /*0690*/ 	.short	0x0101
        /*0692*/ 	.byte	0xff
	.zero		1


	//   ....[90]....
        /*0694*/ 	.word	0x00007050
        /*0698*/ 	.word	0x00000003
        /*069c*/ 	.word	0x000000e0
        /*06a0*/ 	.short	0x010a
        /*06a2*/ 	.byte	0xff
	.zero		1


	//   ....[91]....
        /*06a4*/ 	.word	0x000070b0
        /*06a8*/ 	.word	0x00000002
        /*06ac*/ 	.word	0x00000028
        /*06b0*/ 	.short	0x010a
        /*06b2*/ 	.byte	0xff
	.zero		1


	//   ....[92]....
        /*06b4*/ 	.word	0x00007110
        /*06b8*/ 	.word	0x00000002
        /*06bc*/ 	.word	0x00000028
        /*06c0*/ 	.short	0x010a
        /*06c2*/ 	.byte	0xff
	.zero		1


	//   ....[93]....
        /*06c4*/ 	.word	0x00007160
        /*06c8*/ 	.word	0x00000002
        /*06cc*/ 	.word	0x00000070
        /*06d0*/ 	.short	0x010a
        /*06d2*/ 	.byte	0xff
	.zero		1


	//   ....[94]....
        /*06d4*/ 	.word	0x000071c0
        /*06d8*/ 	.word	0x00000000
        /*06dc*/ 	.word	0x00000000
        /*06e0*/ 	.short	0x010a
        /*06e2*/ 	.byte	0xff
	.zero		1


	//   ....[95]....
        /*06e4*/ 	.word	0x00007220
        /*06e8*/ 	.word	0x00000000
        /*06ec*/ 	.word	0x00000000
        /*06f0*/ 	.short	0x010a
        /*06f2*/ 	.byte	0xff
	.zero		1


	//   ....[96]....
        /*06f4*/ 	.word	0x00007280
        /*06f8*/ 	.word	0x00000000
        /*06fc*/ 	.word	0x00000000
        /*0700*/ 	.short	0x010a
        /*0702*/ 	.byte	0xff
	.zero		1


	//   ....[97]....
        /*0704*/ 	.word	0x000072e0
        /*0708*/ 	.word	0x00000000
        /*070c*/ 	.word	0x00000000
        /*0710*/ 	.short	0x010a
        /*0712*/ 	.byte	0xff
	.zero		1


	//   ....[98]....
        /*0714*/ 	.word	0x00007330
        /*0718*/ 	.word	0x00000000
        /*071c*/ 	.word	0x000000d0
        /*0720*/ 	.short	0x010a
        /*0722*/ 	.byte	0xff
	.zero		1


	//   ....[99]....
        /*0724*/ 	.word	0x00007390
        /*0728*/ 	.word	0x00000000
        /*072c*/ 	.word	0x00000080
        /*0730*/ 	.short	0x010a
        /*0732*/ 	.byte	0xff
	.zero		1


	//   ....[100]....
        /*0734*/ 	.word	0x000073e0
        /*0738*/ 	.word	0x00000000
        /*073c*/ 	.word	0x00000070
        /*0740*/ 	.short	0x010a
        /*0742*/ 	.byte	0xff
	.zero		1


	//   ....[101]....
        /*0744*/ 	.word	0x00007440
        /*0748*/ 	.word	0x00000000
        /*074c*/ 	.word	0x00000080
        /*0750*/ 	.short	0x010a
        /*0752*/ 	.byte	0xff
	.zero		1


	//   ....[102]....
        /*0754*/ 	.word	0x000074a0
        /*0758*/ 	.word	0x00000004
        /*075c*/ 	.word	0x00000008
        /*0760*/ 	.short	0x010a
        /*0762*/ 	.byte	0xff
	.zero		1


	//   ....[103]....
        /*0764*/ 	.word	0x00007580
        /*0768*/ 	.word	0x00000002
        /*076c*/ 	.word	0x00000008
        /*0770*/ 	.short	0x010a
        /*0772*/ 	.byte	0xff
	.zero		1


	//   ....[104]....
        /*0774*/ 	.word	0x000075d0
        /*0778*/ 	.word	0x00000000
        /*077c*/ 	.word	0x00000070
        /*0780*/ 	.short	0x010a
        /*0782*/ 	.byte	0xff
	.zero		1


	//   ....[105]....
        /*0784*/ 	.word	0x00007630
        /*0788*/ 	.word	0x00000000
        /*078c*/ 	.word	0x000000b0
        /*0790*/ 	.short	0x010a
        /*0792*/ 	.byte	0xff
	.zero		1


	//   ....[106]....
        /*0794*/ 	.word	0x00007690
        /*0798*/ 	.word	0x00000000
        /*079c*/ 	.word	0x00000000
        /*07a0*/ 	.short	0x010a
        /*07a2*/ 	.byte	0xff
	.zero		1


	//   ....[107]....
        /*07a4*/ 	.word	0x000076f0
        /*07a8*/ 	.word	0x00000000
        /*07ac*/ 	.word	0x00000000
        /*07b0*/ 	.short	0x010a
        /*07b2*/ 	.byte	0xff
	.zero		1


	//   ....[108]....
        /*07b4*/ 	.word	0x00007750
        /*07b8*/ 	.word	0x00000000
        /*07bc*/ 	.word	0x00000000
        /*07c0*/ 	.short	0x010a
        /*07c2*/ 	.byte	0xff
	.zero		1


	//   ....[109]....
        /*07c4*/ 	.word	0x000077b0
        /*07c8*/ 	.word	0x00000000
        /*07cc*/ 	.word	0x00000000
        /*07d0*/ 	.short	0x010a
        /*07d2*/ 	.byte	0xff
	.zero		1


	//   ....[110]....
        /*07d4*/ 	.word	0x00007810
        /*07d8*/ 	.word	0x00000000
        /*07dc*/ 	.word	0x000000f0
        /*07e0*/ 	.short	0x010a
        /*07e2*/ 	.byte	0xff
	.zero		1


	//   ....[111]....
        /*07e4*/ 	.word	0x00007860
        /*07e8*/ 	.word	0x00000000
        /*07ec*/ 	.word	0x00000070
        /*07f0*/ 	.short	0x010a
        /*07f2*/ 	.byte	0xff
	.zero		1


	//   ....[112]....
        /*07f4*/ 	.word	0x000078c0
        /*07f8*/ 	.word	0x00000000
        /*07fc*/ 	.word	0x00000068
        /*0800*/ 	.short	0x010a
        /*0802*/ 	.byte	0xff
	.zero		1


	//   ....[113]....
        /*0804*/ 	.word	0x00007920
        /*0808*/ 	.word	0x00000003
        /*080c*/ 	.word	0x00000058
        /*0810*/ 	.short	0x010a
        /*0812*/ 	.byte	0xff
	.zero		1


	//   ....[114]....
        /*0814*/ 	.word	0x00007970
        /*0818*/ 	.word	0x00000000
        /*081c*/ 	.word	0x00000070
        /*0820*/ 	.short	0x010a
        /*0822*/ 	.byte	0xff
	.zero		1


	//   ....[115]....
        /*0824*/ 	.word	0x000079d0
        /*0828*/ 	.word	0x00000000
        /*082c*/ 	.word	0x00000050
        /*0830*/ 	.short	0x010a
        /*0832*/ 	.byte	0xff
	.zero		1


	//   ....[116]....
        /*0834*/ 	.word	0x00007a20
        /*0838*/ 	.word	0x000000b5
        /*083c*/ 	.word	0x00000090
        /*0840*/ 	.short	0x010a
        /*0842*/ 	.byte	0xff
	.zero		1


	//----- nvinfo : EIATTR_NUM_MBARRIERS
	.align		4
.L_47:
        /*0844*/ 	.byte	0x03, 0x38
        /*0846*/ 	.short	0x001f


	//----- nvinfo : EIATTR_EXIT_INSTR_OFFSETS
	.align		4
        /*0848*/ 	.byte	0x04, 0x1c
        /*084a*/ 	.short	(.L_49 - .L_48)


	//   ....[0]....
.L_48:
        /*084c*/ 	.word	0x00002880


	//   ....[1]....
        /*0850*/ 	.word	0x00002d80


	//   ....[2]....
        /*0854*/ 	.word	0x00002de0


	//   ....[3]....
        /*0858*/ 	.word	0x00004010


	//   ....[4]....
        /*085c*/ 	.word	0x00004b40


	//   ....[5]....
        /*0860*/ 	.word	0x00004b80


	//   ....[6]....
        /*0864*/ 	.word	0x00007040


	//----- nvinfo : EIATTR_MAX_THREADS
	.align		4
.L_49:
        /*0868*/ 	.byte	0x04, 0x05
        /*086a*/ 	.short	(.L_51 - .L_50)
.L_50:
        /*086c*/ 	.word	0x00000100
        /*0870*/ 	.word	0x00000001
        /*0874*/ 	.word	0x00000001


	//----- nvinfo : EIATTR_CRS_STACK_SIZE
	.align		4
.L_51:
        /*0878*/ 	.byte	0x04, 0x1e
        /*087a*/ 	.short	(.L_53 - .L_52)
.L_52:
        /*087c*/ 	.word	0x00000000


	//----- nvinfo : EIATTR_CBANK_PARAM_SIZE
	.align		4
.L_53:
        /*0880*/ 	.byte	0x03, 0x19
        /*0882*/ 	.short	0x0800


	//----- nvinfo : EIATTR_PARAM_CBANK
	.align		4
        /*0884*/ 	.byte	0x04, 0x0a
        /*0886*/ 	.short	(.L_55 - .L_54)
	.align		4
.L_54:
        /*0888*/ 	.word	index@(.nv.constant0._ZN7cutlass13device_kernelINS_4gemm6kernel13GemmUniversalIN4cute5tupleIJiiiiEEENS1_10collective13CollectiveMmaINS1_35MainloopSm100TmaUmmaWarpSpecializedILi5ELi2ELi4ENS5_IJNS4_1CILi2EEENSA_ILi1EEESC_EEEEENS5_IJNSA_ILi256EEENSA_ILi64EEENSA_ILi32EEEEEENS_12float_e4m3_tENS5_IJlSC_lEEESJ_SK_NS4_8TiledMMAINS4_8MMA_AtomIJNS4_10MMA_TraitsINS4_25SM100_MMA_F8F6F4_2x1SM_SSEJSJ_SJ_fSF_SG_NS4_17integral_constantINS4_4UMMA5MajorELSR_0EEESS_NSP_INSQ_7ScaleInELST_0EEESU_EEEEEENS4_6LayoutINS5_IJSC_SC_SC_EEENS5_IJNSA_ILi0EEESZ_SZ_EEEEENS5_IJNS4_10UnderscoreES12_S12_EEEEENS4_18SM100_TMA_2SM_LOADENS4_14ComposedLayoutINS4_7SwizzleILi1ELi4ELi3EEENS4_18smem_ptr_flag_bitsILi8EEENSX_INS5_IJNSA_ILi8EEESH_EEENS5_IJSH_SC_EEEEEEEvNS4_8identityES15_S1F_vS1G_EENS_8epilogue10collective18CollectiveEpilogueINS1I_23Sm100TmaWarpSpecializedILi1ELi1ELi64ELb0ELb0EEEJNS5_IJNSA_ILi128EEESG_SH_EEENS5_IJNSX_IS1N_SC_EENSX_ISG_SC_EEEEESJ_SK_SJ_SK_NS1I_6fusion15FusionCallbacksIS1M_NS1S_17LinearCombinationISJ_fSJ_fLNS_15FloatRoundStyleE2EEES1O_S1R_JEEENS4_5SM1004TMEM4LOAD26SM100_TMEM_LOAD_32dp32b64xENS4_13SM90_TMA_LOADENS16_INS17_ILi2ELi4ELi3EEES1A_NSX_INS5_IJS1B_SG_EEENS5_IJSG_SC_EEEEEEENS4_39AutoVectorizingCopyWithAssumedAlignmentILi128EEENS4_14SM90_TMA_STOREES27_S29_S29_EEEvvEEEEvNT_6ParamsE)
        /*088c*/ 	.short	0x0380
        /*088e*/ 	.short	0x0800


	//----- nvinfo : EIATTR_SW_WAR
	.align		4
.L_55:
        /*0890*/ 	.byte	0x04, 0x36
        /*0892*/ 	.short	(.L_57 - .L_56)
.L_56:
        /*0894*/ 	.word	0x00000008
.L_57:


//--------------------- .nv.callgraph             --------------------------
	.section	.nv.callgraph,"",@"SHT_CUDA_CALLGRAPH"
	.align	4
	.sectionentsize	8
	.align		4
        /*0000*/ 	.word	0x00000000
	.align		4
        /*0004*/ 	.word	0xffffffff
	.align		4
        /*0008*/ 	.word	index@(_ZN7cutlass13device_kernelINS_4gemm6kernel13GemmUniversalIN4cute5tupleIJiiiiEEENS1_10collective13CollectiveMmaINS1_35MainloopSm100TmaUmmaWarpSpecializedILi5ELi2ELi4ENS5_IJNS4_1CILi2EEENSA_ILi1EEESC_EEEEENS5_IJNSA_ILi256EEENSA_ILi64EEENSA_ILi32EEEEEENS_12float_e4m3_tENS5_IJlSC_lEEESJ_SK_NS4_8TiledMMAINS4_8MMA_AtomIJNS4_10MMA_TraitsINS4_25SM100_MMA_F8F6F4_2x1SM_SSEJSJ_SJ_fSF_SG_NS4_17integral_constantINS4_4UMMA5MajorELSR_0EEESS_NSP_INSQ_7ScaleInELST_0EEESU_EEEEEENS4_6LayoutINS5_IJSC_SC_SC_EEENS5_IJNSA_ILi0EEESZ_SZ_EEEEENS5_IJNS4_10UnderscoreES12_S12_EEEEENS4_18SM100_TMA_2SM_LOADENS4_14ComposedLayoutINS4_7SwizzleILi1ELi4ELi3EEENS4_18smem_ptr_flag_bitsILi8EEENSX_INS5_IJNSA_ILi8EEESH_EEENS5_IJSH_SC_EEEEEEEvNS4_8identityES15_S1F_vS1G_EENS_8epilogue10collective18CollectiveEpilogueINS1I_23Sm100TmaWarpSpecializedILi1ELi1ELi64ELb0ELb0EEEJNS5_IJNSA_ILi128EEESG_SH_EEENS5_IJNSX_IS1N_SC_EENSX_ISG_SC_EEEEESJ_SK_SJ_SK_NS1I_6fusion15FusionCallbacksIS1M_NS1S_17LinearCombinationISJ_fSJ_fLNS_15FloatRoundStyleE2EEES1O_S1R_JEEENS4_5SM1004TMEM4LOAD26SM100_TMEM_LOAD_32dp32b64xENS4_13SM90_TMA_LOADENS16_INS17_ILi2ELi4ELi3EEES1A_NSX_INS5_IJS1B_SG_EEENS5_IJSG_SC_EEEEEEENS4_39AutoVectorizingCopyWithAssumedAlignmentILi128EEENS4_14SM90_TMA_STOREES27_S29_S29_EEEvvEEEEvNT_6ParamsE)
	.align		4
        /*000c*/ 	.word	index@(__assertfail)
	.align		4
        /*0010*/ 	.word	0x00000000
	.align		4
        /*0014*/ 	.word	0xfffffffe
	.align		4
        /*0018*/ 	.word	0x00000000
	.align		4
        /*001c*/ 	.word	0xfffffffd
	.align		4
        /*0020*/ 	.word	0x00000000
	.align		4
        /*0024*/ 	.word	0xfffffffc


//--------------------- .nv.constant4             --------------------------
	.section	.nv.constant4,"a",@progbits
	.align	8
	.align		8
.nv.constant4:
        /*0000*/ 	.dword	__assertfail
	.align		8
        /*0008*/ 	.dword	__unnamed_1
	.align		8
        /*0010*/ 	.dword	__unnamed_2
	.align		8
        /*0018*/ 	.dword	_ZN39_INTERNAL_bac70c9d_4_k_cu_aa1d80c3_85724cuda3std3__45__cpo5beginE
	.align		8
        /*0020*/ 	.dword	_ZN39_INTERNAL_bac70c9d_4_k_cu_aa1d80c3_85724cuda3std3__45__cpo3endE
	.align		8
        /*0028*/ 	.dword	_ZN39_INTERNAL_bac70c9d_4_k_cu_aa1d80c3_85724cuda3std3__45__cpo6cbeginE
	.align		8
        /*0030*/ 	.dword	_ZN39_INTERNAL_bac70c9d_4_k_cu_aa1d80c3_85724cuda3std3__45__cpo4cendE
	.align		8
        /*0038*/ 	.dword	_ZN39_INTERNAL_bac70c9d_4_k_cu_aa1d80c3_85724cuda3std3__441_GLOBAL__N__bac70c9d_4_k_cu_aa1d80c3_85726ignoreE
	.align		8
        /*0040*/ 	.dword	_ZN39_INTERNAL_bac70c9d_4_k_cu_aa1d80c3_85724cuda3std3__419piecewise_constructE
	.align		8
        /*0048*/ 	.dword	_ZN39_INTERNAL_bac70c9d_4_k_cu_aa1d80c3_85724cuda3std3__48in_placeE
	.align		8
        /*0050*/ 	.dword	_ZN39_INTERNAL_bac70c9d_4_k_cu_aa1d80c3_85724cuda3std6ranges3__45__cpo4swapE
	.align		8
        /*0058*/ 	.dword	_ZN39_INTERNAL_bac70c9d_4_k_cu_aa1d80c3_85724cuda3std6ranges3__45__cpo9iter_moveE
	.align		8
        /*0060*/ 	.dword	_ZN39_INTERNAL_bac70c9d_4_k_cu_aa1d80c3_85724cute7productE
	.align		8
        /*0068*/ 	.dword	_ZN39_INTERNAL_bac70c9d_4_k_cu_aa1d80c3_85724cute1_E
	.align		8
        /*0070*/ 	.dword	$str$25
	.align		8
        /*0078*/ 	.dword	$str$26
	.align		8
        /*0080*/ 	.dword	$str$27
	.align		8
        /*0088*/ 	.dword	$str$28


//--------------------- .text._ZN7cutlass13device_kernelINS_4gemm6kernel13GemmUniversalIN4cute5tupleIJiiiiEEENS1_10collective13CollectiveMmaINS1_35MainloopSm100TmaUmmaWarpSpecializedILi5ELi2ELi4ENS5_IJNS4_1CILi2EEENSA_ILi1EEESC_EEEEENS5_IJNSA_ILi256EEENSA_ILi64EEENSA_ILi32EEEEEENS_12float_e4m3_tENS5_IJlSC_lEEESJ_SK_NS4_8TiledMMAINS4_8MMA_AtomIJNS4_10MMA_TraitsINS4_25SM100_MMA_F8F6F4_2x1SM_SSEJSJ_SJ_fSF_SG_NS4_17integral_constantINS4_4UMMA5MajorELSR_0EEESS_NSP_INSQ_7ScaleInELST_0EEESU_EEEEEENS4_6LayoutINS5_IJSC_SC_SC_EEENS5_IJNSA_ILi0EEESZ_SZ_EEEEENS5_IJNS4_10UnderscoreES12_S12_EEEEENS4_18SM100_TMA_2SM_LOADENS4_14ComposedLayoutINS4_7SwizzleILi1ELi4ELi3EEENS4_18smem_ptr_flag_bitsILi8EEENSX_INS5_IJNSA_ILi8EEESH_EEENS5_IJSH_SC_EEEEEEEvNS4_8identityES15_S1F_vS1G_EENS_8epilogue10collective18CollectiveEpilogueINS1I_23Sm100TmaWarpSpecializedILi1ELi1ELi64ELb0ELb0EEEJNS5_IJNSA_ILi128EEESG_SH_EEENS5_IJNSX_IS1N_SC_EENSX_ISG_SC_EEEEESJ_SK_SJ_SK_NS1I_6fusion15FusionCallbacksIS1M_NS1S_17LinearCombinationISJ_fSJ_fLNS_15FloatRoundStyleE2EEES1O_S1R_JEEENS4_5SM1004TMEM4LOAD26SM100_TMEM_LOAD_32dp32b64xENS4_13SM90_TMA_LOADENS16_INS17_ILi2ELi4ELi3EEES1A_NSX_INS5_IJS1B_SG_EEENS5_IJSG_SC_EEEEEEENS4_39AutoVectorizingCopyWithAssumedAlignmentILi128EEENS4_14SM90_TMA_STOREES27_S29_S29_EEEvvEEEEvNT_6ParamsE --------------------------
	.section	.text._ZN7cutlass13device_kernelINS_4gemm6kernel13GemmUniversalIN4cute5tupleIJiiiiEEENS1_10collective13CollectiveMmaINS1_35MainloopSm100TmaUmmaWarpSpecializedILi5ELi2ELi4ENS5_IJNS4_1CILi2EEENSA_ILi1EEESC_EEEEENS5_IJNSA_ILi256EEENSA_ILi64EEENSA_ILi32EEEEEENS_12float_e4m3_tENS5_IJlSC_lEEESJ_SK_NS4_8TiledMMAINS4_8MMA_AtomIJNS4_10MMA_TraitsINS4_25SM100_MMA_F8F6F4_2x1SM_SSEJSJ_SJ_fSF_SG_NS4_17integral_constantINS4_4UMMA5MajorELSR_0EEESS_NSP_INSQ_7ScaleInELST_0EEESU_EEEEEENS4_6LayoutINS5_IJSC_SC_SC_EEENS5_IJNSA_ILi0EEESZ_SZ_EEEEENS5_IJNS4_10UnderscoreES12_S12_EEEEENS4_18SM100_TMA_2SM_LOADENS4_14ComposedLayoutINS4_7SwizzleILi1ELi4ELi3EEENS4_18smem_ptr_flag_bitsILi8EEENSX_INS5_IJNSA_ILi8EEESH_EEENS5_IJSH_SC_EEEEEEEvNS4_8identityES15_S1F_vS1G_EENS_8epilogue10collective18CollectiveEpilogueINS1I_23Sm100TmaWarpSpecializedILi1ELi1ELi64ELb0ELb0EEEJNS5_IJNSA_ILi128EEESG_SH_EEENS5_IJNSX_IS1N_SC_EENSX_ISG_SC_EEEEESJ_SK_SJ_SK_NS1I_6fusion15FusionCallbacksIS1M_NS1S_17LinearCombinationISJ_fSJ_fLNS_15FloatRoundStyleE2EEES1O_S1R_JEEENS4_5SM1004TMEM4LOAD26SM100_TMEM_LOAD_32dp32b64xENS4_13SM90_TMA_LOADENS16_INS17_ILi2ELi4ELi3EEES1A_NSX_INS5_IJS1B_SG_EEENS5_IJSG_SC_EEEEEEENS4_39AutoVectorizingCopyWithAssumedAlignmentILi128EEENS4_14SM90_TMA_STOREES27_S29_S29_EEEvvEEEEvNT_6ParamsE,"ax",@progbits
	.align	128
.text._ZN7cutlass13device_kernelINS_4gemm6kernel13GemmUniversalIN4cute5tupleIJiiiiEEENS1_10collective13CollectiveMmaINS1_35MainloopSm100TmaUmmaWarpSpecializedILi5ELi2ELi4ENS5_IJNS4_1CILi2EEENSA_ILi1EEESC_EEEEENS5_IJNSA_ILi256EEENSA_ILi64EEENSA_ILi32EEEEEENS_12float_e4m3_tENS5_IJlSC_lEEESJ_SK_NS4_8TiledMMAINS4_8MMA_AtomIJNS4_10MMA_TraitsINS4_25SM100_MMA_F8F6F4_2x1SM_SSEJSJ_SJ_fSF_SG_NS4_17integral_constantINS4_4UMMA5MajorELSR_0EEESS_NSP_INSQ_7ScaleInELST_0EEESU_EEEEEENS4_6LayoutINS5_IJSC_SC_SC_EEENS5_IJNSA_ILi0EEESZ_SZ_EEEEENS5_IJNS4_10UnderscoreES12_S12_EEEEENS4_18SM100_TMA_2SM_LOADENS4_14ComposedLayoutINS4_7SwizzleILi1ELi4ELi3EEENS4_18smem_ptr_flag_bitsILi8EEENSX_INS5_IJNSA_ILi8EEESH_EEENS5_IJSH_SC_EEEEEEEvNS4_8identityES15_S1F_vS1G_EENS_8epilogue10collective18CollectiveEpilogueINS1I_23Sm100TmaWarpSpecializedILi1ELi1ELi64ELb0ELb0EEEJNS5_IJNSA_ILi128EEESG_SH_EEENS5_IJNSX_IS1N_SC_EENSX_ISG_SC_EEEEESJ_SK_SJ_SK_NS1I_6fusion15FusionCallbacksIS1M_NS1S_17LinearCombinationISJ_fSJ_fLNS_15FloatRoundStyleE2EEES1O_S1R_JEEENS4_5SM1004TMEM4LOAD26SM100_TMEM_LOAD_32dp32b64xENS4_13SM90_TMA_LOADENS16_INS17_ILi2ELi4ELi3EEES1A_NSX_INS5_IJS1B_SG_EEENS5_IJSG_SC_EEEEEEENS4_39AutoVectorizingCopyWithAssumedAlignmentILi128EEENS4_14SM90_TMA_STOREES27_S29_S29_EEEvvEEEEvNT_6ParamsE:
        .type           _ZN7cutlass13device_kernelINS_4gemm6kernel13GemmUniversalIN4cute5tupleIJiiiiEEENS1_10collective13CollectiveMmaINS1_35MainloopSm100TmaUmmaWarpSpecializedILi5ELi2ELi4ENS5_IJNS4_1CILi2EEENSA_ILi1EEESC_EEEEENS5_IJNSA_ILi256EEENSA_ILi64EEENSA_ILi32EEEEEENS_12float_e4m3_tENS5_IJlSC_lEEESJ_SK_NS4_8TiledMMAINS4_8MMA_AtomIJNS4_10MMA_TraitsINS4_25SM100_MMA_F8F6F4_2x1SM_SSEJSJ_SJ_fSF_SG_NS4_17integral_constantINS4_4UMMA5MajorELSR_0EEESS_NSP_INSQ_7ScaleInELST_0EEESU_EEEEEENS4_6LayoutINS5_IJSC_SC_SC_EEENS5_IJNSA_ILi0EEESZ_SZ_EEEEENS5_IJNS4_10UnderscoreES12_S12_EEEEENS4_18SM100_TMA_2SM_LOADENS4_14ComposedLayoutINS4_7SwizzleILi1ELi4ELi3EEENS4_18smem_ptr_flag_bitsILi8EEENSX_INS5_IJNSA_ILi8EEESH_EEENS5_IJSH_SC_EEEEEEEvNS4_8identityES15_S1F_vS1G_EENS_8epilogue10collective18CollectiveEpilogueINS1I_23Sm100TmaWarpSpecializedILi1ELi1ELi64ELb0ELb0EEEJNS5_IJNSA_ILi128EEESG_SH_EEENS5_IJNSX_IS1N_SC_EENSX_ISG_SC_EEEEESJ_SK_SJ_SK_NS1I_6fusion15FusionCallbacksIS1M_NS1S_17LinearCombinationISJ_fSJ_fLNS_15FloatRoundStyleE2EEES1O_S1R_JEEENS4_5SM1004TMEM4LOAD26SM100_TMEM_LOAD_32dp32b64xENS4_13SM90_TMA_LOADENS16_INS17_ILi2ELi4ELi3EEES1A_NSX_INS5_IJS1B_SG_EEENS5_IJSG_SC_EEEEEEENS4_39AutoVectorizingCopyWithAssumedAlignmentILi128EEENS4_14SM90_TMA_STOREES27_S29_S29_EEEvvEEEEvNT_6ParamsE,@function
        .size           _ZN7cutlass13device_kernelINS_4gemm6kernel13GemmUniversalIN4cute5tupleIJiiiiEEENS1_10collective13CollectiveMmaINS1_35MainloopSm100TmaUmmaWarpSpecializedILi5ELi2ELi4ENS5_IJNS4_1CILi2EEENSA_ILi1EEESC_EEEEENS5_IJNSA_ILi256EEENSA_ILi64EEENSA_ILi32EEEEEENS_12float_e4m3_tENS5_IJlSC_lEEESJ_SK_NS4_8TiledMMAINS4_8MMA_AtomIJNS4_10MMA_TraitsINS4_25SM100_MMA_F8F6F4_2x1SM_SSEJSJ_SJ_fSF_SG_NS4_17integral_constantINS4_4UMMA5MajorELSR_0EEESS_NSP_INSQ_7ScaleInELST_0EEESU_EEEEEENS4_6LayoutINS5_IJSC_SC_SC_EEENS5_IJNSA_ILi0EEESZ_SZ_EEEEENS5_IJNS4_10UnderscoreES12_S12_EEEEENS4_18SM100_TMA_2SM_LOADENS4_14ComposedLayoutINS4_7SwizzleILi1ELi4ELi3EEENS4_18smem_ptr_flag_bitsILi8EEENSX_INS5_IJNSA_ILi8EEESH_EEENS5_IJSH_SC_EEEEEEEvNS4_8identityES15_S1F_vS1G_EENS_8epilogue10collective18CollectiveEpilogueINS1I_23Sm100TmaWarpSpecializedILi1ELi1ELi64ELb0ELb0EEEJNS5_IJNSA_ILi128EEESG_SH_EEENS5_IJNSX_IS1N_SC_EENSX_ISG_SC_EEEEESJ_SK_SJ_SK_NS1I_6fusion15FusionCallbacksIS1M_NS1S_17LinearCombinationISJ_fSJ_fLNS_15FloatRoundStyleE2EEES1O_S1R_JEEENS4_5SM1004TMEM4LOAD26SM100_TMEM_LOAD_32dp32b64xENS4_13SM90_TMA_LOADENS16_INS17_ILi2ELi4ELi3EEES1A_NSX_INS5_IJS1B_SG_EEENS5_IJSG_SC_EEEEEEENS4_39AutoVectorizingCopyWithAssumedAlignmentILi128EEENS4_14SM90_TMA_STOREES27_S29_S29_EEEvvEEEEvNT_6ParamsE,(.L_x_152 - _ZN7cutlass13device_kernelINS_4gemm6kernel13GemmUniversalIN4cute5tupleIJiiiiEEENS1_10collective13CollectiveMmaINS1_35MainloopSm100TmaUmmaWarpSpecializedILi5ELi2ELi4ENS5_IJNS4_1CILi2EEENSA_ILi1EEESC_EEEEENS5_IJNSA_ILi256EEENSA_ILi64EEENSA_ILi32EEEEEENS_12float_e4m3_tENS5_IJlSC_lEEESJ_SK_NS4_8TiledMMAINS4_8MMA_AtomIJNS4_10MMA_TraitsINS4_25SM100_MMA_F8F6F4_2x1SM_SSEJSJ_SJ_fSF_SG_NS4_17integral_constantINS4_4UMMA5MajorELSR_0EEESS_NSP_INSQ_7ScaleInELST_0EEESU_EEEEEENS4_6LayoutINS5_IJSC_SC_SC_EEENS5_IJNSA_ILi0EEESZ_SZ_EEEEENS5_IJNS4_10UnderscoreES12_S12_EEEEENS4_18SM100_TMA_2SM_LOADENS4_14ComposedLayoutINS4_7SwizzleILi1ELi4ELi3EEENS4_18smem_ptr_flag_bitsILi8EEENSX_INS5_IJNSA_ILi8EEESH_EEENS5_IJSH_SC_EEEEEEEvNS4_8identityES15_S1F_vS1G_EENS_8epilogue10collective18CollectiveEpilogueINS1I_23Sm100TmaWarpSpecializedILi1ELi1ELi64ELb0ELb0EEEJNS5_IJNSA_ILi128EEESG_SH_EEENS5_IJNSX_IS1N_SC_EENSX_ISG_SC_EEEEESJ_SK_SJ_SK_NS1I_6fusion15FusionCallbacksIS1M_NS1S_17LinearCombinationISJ_fSJ_fLNS_15FloatRoundStyleE2EEES1O_S1R_JEEENS4_5SM1004TMEM4LOAD26SM100_TMEM_LOAD_32dp32b64xENS4_13SM90_TMA_LOADENS16_INS17_ILi2ELi4ELi3EEES1A_NSX_INS5_IJS1B_SG_EEENS5_IJSG_SC_EEEEEEENS4_39AutoVectorizingCopyWithAssumedAlignmentILi128EEENS4_14SM90_TMA_STOREES27_S29_S29_EEEvvEEEEvNT_6ParamsE)
        .other          _ZN7cutlass13device_kernelINS_4gemm6kernel13GemmUniversalIN4cute5tupleIJiiiiEEENS1_10collective13CollectiveMmaINS1_35MainloopSm100TmaUmmaWarpSpecializedILi5ELi2ELi4ENS5_IJNS4_1CILi2EEENSA_ILi1EEESC_EEEEENS5_IJNSA_ILi256EEENSA_ILi64EEENSA_ILi32EEEEEENS_12float_e4m3_tENS5_IJlSC_lEEESJ_SK_NS4_8TiledMMAINS4_8MMA_AtomIJNS4_10MMA_TraitsINS4_25SM100_MMA_F8F6F4_2x1SM_SSEJSJ_SJ_fSF_SG_NS4_17integral_constantINS4_4UMMA5MajorELSR_0EEESS_NSP_INSQ_7ScaleInELST_0EEESU_EEEEEENS4_6LayoutINS5_IJSC_SC_SC_EEENS5_IJNSA_ILi0EEESZ_SZ_EEEEENS5_IJNS4_10UnderscoreES12_S12_EEEEENS4_18SM100_TMA_2SM_LOADENS4_14ComposedLayoutINS4_7SwizzleILi1ELi4ELi3EEENS4_18smem_ptr_flag_bitsILi8EEENSX_INS5_IJNSA_ILi8EEESH_EEENS5_IJSH_SC_EEEEEEEvNS4_8identityES15_S1F_vS1G_EENS_8epilogue10collective18CollectiveEpilogueINS1I_23Sm100TmaWarpSpecializedILi1ELi1ELi64ELb0ELb0EEEJNS5_IJNSA_ILi128EEESG_SH_EEENS5_IJNSX_IS1N_SC_EENSX_ISG_SC_EEEEESJ_SK_SJ_SK_NS1I_6fusion15FusionCallbacksIS1M_NS1S_17LinearCombinationISJ_fSJ_fLNS_15FloatRoundStyleE2EEES1O_S1R_JEEENS4_5SM1004TMEM4LOAD26SM100_TMEM_LOAD_32dp32b64xENS4_13SM90_TMA_LOADENS16_INS17_ILi2ELi4ELi3EEES1A_NSX_INS5_IJS1B_SG_EEENS5_IJSG_SC_EEEEEEENS4_39AutoVectorizingCopyWithAssumedAlignmentILi128EEENS4_14SM90_TMA_STOREES27_S29_S29_EEEvvEEEEvNT_6ParamsE,@"STO_CUDA_ENTRY STV_DEFAULT"
_ZN7cutlass13device_kernelINS_4gemm6kernel13GemmUniversalIN4cute5tupleIJiiiiEEENS1_10collective13CollectiveMmaINS1_35MainloopSm100TmaUmmaWarpSpecializedILi5ELi2ELi4ENS5_IJNS4_1CILi2EEENSA_ILi1EEESC_EEEEENS5_IJNSA_ILi256EEENSA_ILi64EEENSA_ILi32EEEEEENS_12float_e4m3_tENS5_IJlSC_lEEESJ_SK_NS4_8TiledMMAINS4_8MMA_AtomIJNS4_10MMA_TraitsINS4_25SM100_MMA_F8F6F4_2x1SM_SSEJSJ_SJ_fSF_SG_NS4_17integral_constantINS4_4UMMA5MajorELSR_0EEESS_NSP_INSQ_7ScaleInELST_0EEESU_EEEEEENS4_6LayoutINS5_IJSC_SC_SC_EEENS5_IJNSA_ILi0EEESZ_SZ_EEEEENS5_IJNS4_10UnderscoreES12_S12_EEEEENS4_18SM100_TMA_2SM_LOADENS4_14ComposedLayoutINS4_7SwizzleILi1ELi4ELi3EEENS4_18smem_ptr_flag_bitsILi8EEENSX_INS5_IJNSA_ILi8EEESH_EEENS5_IJSH_SC_EEEEEEEvNS4_8identityES15_S1F_vS1G_EENS_8epilogue10collective18CollectiveEpilogueINS1I_23Sm100TmaWarpSpecializedILi1ELi1ELi64ELb0ELb0EEEJNS5_IJNSA_ILi128EEESG_SH_EEENS5_IJNSX_IS1N_SC_EENSX_ISG_SC_EEEEESJ_SK_SJ_SK_NS1I_6fusion15FusionCallbacksIS1M_NS1S_17LinearCombinationISJ_fSJ_fLNS_15FloatRoundStyleE2EEES1O_S1R_JEEENS4_5SM1004TMEM4LOAD26SM100_TMEM_LOAD_32dp32b64xENS4_13SM90_TMA_LOADENS16_INS17_ILi2ELi4ELi3EEES1A_NSX_INS5_IJS1B_SG_EEENS5_IJSG_SC_EEEEEEENS4_39AutoVectorizingCopyWithAssumedAlignmentILi128EEENS4_14SM90_TMA_STOREES27_S29_S29_EEEvvEEEEvNT_6ParamsE:
[----:B------:R-:W1:Y:S01]  /*0000*/  LDC R1, c[0x0][0x37c] ;  /* 0x0000df00ff017b82 */ /* 0x000e620000000800 */
[----:B------:R-:W2:Y:S01]  /*0010*/  S2R R166, SR_TID.X ;  /* 0x0000000000a67919 */ /* 0x000ea20000002100 */
[----:B------:R-:W3:Y:S06]  /*0020*/  LDCU.64 UR6, c[0x0][0x890] ;  /* 0x00011200ff0677ac */ /* 0x000eec0008000a00 */
[----:B------:R-:W4:Y:S01]  /*0030*/  S2UR UR37, SR_CgaCtaId ;  /* 0x00000000002579c3 */ /* 0x000f220000008800 */
[----:B------:R-:W-:Y:S02]  /*0040*/  PRMT R165, RZ, 0x7610, R165 ;  /* 0x00007610ffa57816 */ /* 0x000fe400000000a5 */
[----:B------:R-:W-:Y:S01]  /*0050*/  ELECT P1, URZ, PT ;  /* 0x0000000000ff782f */ /* 0x000fe20003820000 */
[----:B------:R-:W1:Y:S01]  /*0060*/  LDCU.64 UR40, c[0x0][0x358] ;  /* 0x00006b00ff2877ac */ /* 0x000e620008000a00 */
[----:B---3--:R-:W-:-:S04]  /*0070*/  UISETP.NE.U32.AND UP0, UPT, UR6, URZ, UPT ;  /* 0x000000ff0600728c */ /* 0x008fc8000bf05070 */
[----:B------:R-:W-:Y:S02]  /*0080*/  UISETP.NE.AND.EX UP0, UPT, UR7, URZ, UPT, UP0 ;  /* 0x000000ff0700728c */ /* 0x000fe4000bf05300 */
[----:B----4-:R-:W-:Y:S02]  /*0090*/  ULOP3.LUT UR5, UR37, 0x1, URZ, 0xc0, !UPT ;  /* 0x0000000125057892 */ /* 0x010fe4000f8ec0ff */
[----:B------:R-:W-:Y:S01]  /*00a0*/  ULOP3.LUT UR4, UR37, 0x1, URZ, 0x3c, !UPT ;  /* 0x0000000125047892 */ /* 0x000fe2000f8e3cff */
[----:B--2---:R-:W-:-:S05]  /*00b0*/  SHF.R.U32.HI R169, RZ, 0x5, R166 ;  /* 0x00000005ffa97819 */ /* 0x004fca00000116a6 */
[----:B------:R-:W2:Y:S02]  /*00c0*/  SHFL.IDX PT, R0, R169, RZ, 0x1f ;  /* 0x00001fffa9007589 */ /* 0x000ea400000e0000 */
[----:B--2---:R-:W-:Y:S01]  /*00d0*/  R2UR UR10, R0 ;  /* 0x00000000000a72ca */ /* 0x004fe200000e0000 */
[----:B-1----:R-:W-:-:S14]  /*00e0*/  BRA.U UP0, `(.L_x_0) ;  /* 0x00000001002c7547 */ /* 0x002fdc000b800000 */
[----:B------:R-:W1:Y:S02]  /*00f0*/  LDCU.64 UR8, c[0x0][0x888] ;  /* 0x00011100ff0877ac */ /* 0x000e640008000a00 */
[----:B-1----:R-:W-:-:S04]  /*0100*/  UISETP.NE.U32.AND UP0, UPT, UR8, URZ, UPT ;  /* 0x000000ff0800728c */ /* 0x002fc8000bf05070 */
[----:B------:R-:W-:-:S09]  /*0110*/  UISETP.NE.AND.EX UP0, UPT, UR9, URZ, UPT, UP0 ;  /* 0x000000ff0900728c */ /* 0x000fd2000bf05300 */
[----:B------:R-:W-:Y:S05]  /*0120*/  BRA.U !UP0, `(.L_x_1) ;  /* 0x0000000108107547 */ /* 0x000fea000b800000 */
[----:B------:R-:W1:Y:S02]  /*0130*/  LDC.64 R2, c[0x0][0x888] ;  /* 0x00022200ff027b82 */ /* 0x000e640000000a00 */
[----:B-1----:R1:W5:Y:S01]  /*0140*/  LDG.E R81, desc[UR40][R2.64] ;  /* 0x0000002802517981 */ /* 0x002362000c1e1900 */
[----:B------:R-:W-:Y:S01]  /*0150*/  HFMA2 R165, -RZ, RZ, 0, 5.9604644775390625e-08 ;  /* 0x00000001ffa57431 */ /* 0x000fe200000001ff */
[----:B------:R-:W-:Y:S05]  /*0160*/  BRA `(.L_x_0) ;  /* 0x00000000000c7947 */ /* 0x000fea0003800000 */
.L_x_1:
[----:B------:R-:W1:Y:S01]  /*0170*/  LDCU UR8, c[0x0][0x880] ;  /* 0x00011000ff0877ac */ /* 0x000e620008000800 */
[----:B------:R-:W-:Y:S01]  /*0180*/  HFMA2 R165, -RZ, RZ, 0, 5.9604644775390625e-08 ;  /* 0x00000001ffa57431 */ /* 0x000fe200000001ff */
[----:B-1----:R-:W-:-:S07]  /*0190*/  MOV R81, UR8 ;  /* 0x0000000800517c02 */ /* 0x002fce0008000f00 */
.L_x_0:
[----:B------:R-:W2:Y:S02]  /*01a0*/  LDCU.64 UR8, c[0x0][0x8b0] ;  /* 0x00011600ff0877ac */ /* 0x000ea40008000a00 */
[----:B--2---:R-:W-:-:S04]  /*01b0*/  UISETP.NE.U32.AND UP0, UPT, UR8, URZ, UPT ;  /* 0x000000ff0800728c */ /* 0x004fc8000bf05070 */
[----:B------:R-:W-:-:S09]  /*01c0*/  UISETP.NE.AND.EX UP0, UPT, UR9, URZ, UPT, UP0 ;  /* 0x000000ff0900728c */ /* 0x000fd2000bf05300 */
[----:B------:R-:W-:Y:S05]  /*01d0*/  BRA.U UP0, `(.L_x_2) ;  /* 0x0000000100247547 */ /* 0x000fea000b800000 */
[----:B------:R-:W2:Y:S02]  /*01e0*/  LDCU.64 UR8, c[0x0][0x8a8] ;  /* 0x00011500ff0877ac */ /* 0x000ea40008000a00 */
[----:B--2---:R-:W-:-:S04]  /*01f0*/  UISETP.NE.U32.AND UP0, UPT, UR8, URZ, UPT ;  /* 0x000000ff0800728c */ /* 0x004fc8000bf05070 */
[----:B------:R-:W-:-:S09]  /*0200*/  UISETP.NE.AND.EX UP0, UPT, UR9, URZ, UPT, UP0 ;  /* 0x000000ff0900728c */ /* 0x000fd2000bf05300 */
[----:B------:R-:W-:Y:S05]  /*0210*/  BRA.U !UP0, `(.L_x_3) ;  /* 0x00000001080c7547 */ /* 0x000fea000b800000 */
[----:B------:R-:W2:Y:S02]  /*0220*/  LDC.64 R78, c[0x0][0x8a8] ;  /* 0x00022a00ff4e7b82 */ /* 0x000ea40000000a00 */
[----:B--2---:R2:W5:Y:S01]  /*0230*/  LDG.E R78, desc[UR40][R78.64] ;  /* 0x000000284e4e7981 */ /* 0x004562000c1e1900 */
[----:B------:R-:W-:Y:S05]  /*0240*/  BRA `(.L_x_2) ;  /* 0x0000000000087947 */ /* 0x000fea0003800000 */
.L_x_3:
[----:B------:R-:W2:Y:S02]  /*0250*/  LDCU UR8, c[0x0][0x8a0] ;  /* 0x00011400ff0877ac */ /* 0x000ea40008000800 */
[----:B--2---:R-:W-:Y:S02]  /*0260*/  MOV R78, UR8 ;  /* 0x00000008004e7c02 */ /* 0x004fe40008000f00 */
.L_x_2:
[----:B------:R-:W-:Y:S01]  /*0270*/  IMAD.U32 R0, RZ, RZ, UR10 ;  /* 0x0000000aff007e24 */ /* 0x000fe2000f8e00ff */
[----:B------:R-:W-:Y:S04]  /*0280*/  BSSY.RECONVERGENT B0, `(.L_x_4) ;  /* 0x000000c000007945 */ /* 0x000fe80003800200 */
[C---:B------:R-:W-:Y:S02]  /*0290*/  ISETP.NE.OR P2, PT, R0.reuse, 0x1, !P1 ;  /* 0x000000010000780c */ /* 0x040fe40004f45670 */
[----:B------:R-:W-:-:S11]  /*02a0*/  ISETP.NE.OR P0, PT, R0, 0x3, !P1 ;  /* 0x000000030000780c */ /* 0x000fd60004f05670 */
[----:B------:R-:W-:Y:S05]  /*02b0*/  @P2 BRA `(.L_x_5) ;  /* 0x0000000000202947 */ /* 0x000fea0003800000 */
[----:B------:R-:W3:Y:S02]  /*02c0*/  LDCU.64 UR8, c[0x0][0x348] ;  /* 0x00006900ff0877ac */ /* 0x000ee40008000a00 */
[----:B---3--:R-:W-:Y:S02]  /*02d0*/  UIADD3 UR12, UP1, UPT, UR8, 0x80, URZ ;  /* 0x00000080080c7890 */ /* 0x008fe4000ff3e0ff */
[----:B------:R-:W-:Y:S02]  /*02e0*/  UIADD3 UR8, UP0, UPT, UR8, 0x180, URZ ;  /* 0x0000018008087890 */ /* 0x000fe4000ff1e0ff */
[----:B------:R-:W-:Y:S02]  /*02f0*/  UIADD3.X UR13, UPT, UPT, URZ, UR9, URZ, UP1, !UPT ;  /* 0x00000009ff0d7290 */ /* 0x000fe40008ffe4ff */
[----:B------:R-:W-:-:S07]  /*0300*/  UIADD3.X UR9, UPT, UPT, URZ, UR9, URZ, UP0, !UPT ;  /* 0x00000009ff097290 */ /* 0x000fce00087fe4ff */
[----:B------:R3:W-:Y:S02]  /*0310*/  UTMACCTL.PF [UR12] ;  /* 0x000000000c0079b9 */ /* 0x0007e40008040000 */
[----:B------:R3:W-:Y:S02]  /*0320*/  UTMACCTL.PF [UR8] ;  /* 0x00000000080079b9 */ /* 0x0007e40008040000 */
[----:B---3--:R-:W-:Y:S01]  /*0330*/  NOP ;  /* 0x0000000000007918 */ /* 0x008fe20000000000 */
.L_x_5:
[----:B------:R-:W-:Y:S05]  /*0340*/  BSYNC.RECONVERGENT B0 ;  /* 0x0000000000007941 */ /* 0x000fea0003800200 */
.L_x_4:
[----:B------:R-:W-:Y:S04]  /*0350*/  BSSY.RECONVERGENT B0, `(.L_x_6) ;  /* 0x000000a000007945 */ /* 0x000fe80003800200 */
        /* <DEDUP_REMOVED lines=9> */
.L_x_7:
[----:B------:R-:W-:Y:S05]  /*03f0*/  BSYNC.RECONVERGENT B0 ;  /* 0x0000000000007941 */ /* 0x000fea0003800200 */
.L_x_6:
[----:B------:R-:W3:Y:S01]  /*0400*/  LDCU.64 UR8, c[0x0][0x888] ;  /* 0x00011100ff0877ac */ /* 0x000ee20008000a00 */
[----:B------:R-:W-:Y:S02]  /*0410*/  UISETP.EQ.U32.AND UP1, UPT, UR6, URZ, UPT ;  /* 0x000000ff0600728c */ /* 0x000fe4000bf22070 */
[----:B------:R-:W-:Y:S02]  /*0420*/  UPLOP3.LUT UP5, UPT, UPT, UPT, UPT, 0x80, 0x8 ;  /* 0x000000000008789c */ /* 0x000fe40003faf070 */
[----:B---3--:R-:W-:-:S04]  /*0430*/  UISETP.NE.U32.AND UP0, UPT, UR8, URZ, UPT ;  /* 0x000000ff0800728c */ /* 0x008fc8000bf05070 */
[----:B------:R-:W-:-:S04]  /*0440*/  UISETP.NE.AND.EX UP0, UPT, UR9, URZ, UPT, UP0 ;  /* 0x000000ff0900728c */ /* 0x000fc8000bf05300 */
[----:B------:R-:W-:-:S04]  /*0450*/  UISETP.EQ.OR.EX UP2, UPT, UR7, URZ, !UP0, UP1 ;  /* 0x000000ff0700728c */ /* 0x000fc8000c742710 */
[----:B------:R-:W-:-:S05]  /*0460*/  UP2UR UR44, UPR, URZ, 0x4 ;  /* 0x00000004ff2c7883 */ /* 0x000fca0008000000 */
[----:B------:R-:W-:Y:S07]  /*0470*/  BRA.U !UP2, `(.L_x_8) ;  /* 0x000000010a207547 */ /* 0x000fee000b800000 */
[----:B------:R-:W-:Y:S01]  /*0480*/  UISETP.NE.U32.AND UP2, UPT, UR6, URZ, UPT ;  /* 0x000000ff0600728c */ /* 0x000fe2000bf45070 */
[----:B-----5:R-:W-:Y:S01]  /*0490*/  FSETP.NEU.AND P0, PT, R81, RZ, PT ;  /* 0x000000ff5100720b */ /* 0x020fe20003f0d000 */
[----:B------:R-:W-:Y:S02]  /*04a0*/  USEL UR6, URZ, 0xffffffff, UP0 ;  /* 0xffffffffff067887 */ /* 0x000fe40008000000 */
[----:B------:R-:W-:-:S10]  /*04b0*/  UISETP.NE.AND.EX UP2, UPT, UR7, URZ, UPT, UP2 ;  /* 0x000000ff0700728c */ /* 0x000fd4000bf45320 */
[----:B------:R-:W-:Y:S01]  /*04c0*/  VOTEU.ANY UP1, P0 ;  /* 0x0000000000ff7886 */ /* 0x000fe20000020100 */
[----:B------:R-:W-:-:S04]  /*04d0*/  @!UP2 USEL UR6, URZ, 0xffffffff, UP1 ;  /* 0xffffffffff06a887 */ /* 0x000fc80008800000 */
[----:B------:R-:W-:-:S04]  /*04e0*/  ULOP3.LUT UR6, UR6, 0x1, URZ, 0xc0, !UPT ;  /* 0x0000000106067892 */ /* 0x000fc8000f8ec0ff */
[----:B------:R-:W-:-:S11]  /*04f0*/  UISETP.NE.U32.AND UP5, UPT, UR6, 0x1, UPT ;  /* 0x000000010600788c */ /* 0x000fd6000bfa5070 */
.L_x_8:
[----:B------:R-:W3:Y:S01]  /*0500*/  SHFL.IDX PT, R0, R169, RZ, 0x1f ;  /* 0x00001fffa9007589 */ /* 0x000ee200000e0000 */
[----:B------:R-:W-:-:S04]  /*0510*/  UISETP.NE.AND UP1, UPT, UR10, 0x2, UPT ;  /* 0x000000020a00788c */ /* 0x000fc8000bf25270 */
[----:B------:R-:W-:Y:S02]  /*0520*/  UISETP.EQ.AND UP2, UPT, UR5, URZ, !UP1 ;  /* 0x000000ff0500728c */ /* 0x000fe4000cf42270 */
[----:B------:R-:W-:-:S04]  /*0530*/  USEL UR7, URZ, 0x1, UP1 ;  /* 0x00000001ff077887 */ /* 0x000fc80008800000 */
[----:B------:R-:W-:Y:S02]  /*0540*/  PLOP3.LUT P5, PT, P1, PT, UP2, 0x80, 0x8 ;  /* 0x000000000008781c */ /* 0x000fe40000faf028 */
[----:B---3--:R-:W-:-:S13]  /*0550*/  ISETP.NE.AND P0, PT, R0, RZ, PT ;  /* 0x000000ff0000720c */ /* 0x008fda0003f05270 */
[----:B------:R-:W-:Y:S05]  /*0560*/  @P0 BRA `(.L_x_9) ;  /* 0x00000000004c0947 */ /* 0x000fea0003800000 */
[----:B------:R-:W-:Y:S01]  /*0570*/  UMOV UR8, 0x400 ;  /* 0x0000040000087882 */ /* 0x000fe20000000000 */
[----:B------:R-:W-:Y:S01]  /*0580*/  UMOV UR6, 0x1 ;  /* 0x0000000100067882 */ /* 0x000fe20000000000 */
[----:B------:R-:W-:Y:S02]  /*0590*/  ULEA UR8, UR37, UR8, 0x18 ;  /* 0x0000000825087291 */ /* 0x000fe4000f8ec0ff */
[----:B------:R-:W-:-:S04]  /*05a0*/  UIADD3 UR12, UPT, UPT, -UR6, 0x100000, URZ ;  /* 0x00100000060c7890 */ /* 0x000fc8000fffe1ff */
[----:B------:R-:W-:Y:S02]  /*05b0*/  USHF.L.U32 UR13, UR12, 0xb, URZ ;  /* 0x0000000b0c0d7899 */ /* 0x000fe400080006ff */
[----:B------:R-:W-:Y:S01]  /*05c0*/  USHF.L.U32 UR12, UR12, 0x1, URZ ;  /* 0x000000010c0c7899 */ /* 0x000fe200080006ff */
[----:B------:R-:W-:Y:S01]  /*05d0*/  ELECT P0, URZ, PT ;  /* 0x0000000000ff782f */ /* 0x000fe20003800000 */
[----:B------:R-:W3:Y:S10]  /*05e0*/  FENCE.VIEW.ASYNC.S ;  /* 0x00000000000073c6 */ /* 0x000ef40000000000 */
[----:B---3--:R3:W4:Y:S01]  /*05f0*/  SYNCS.EXCH.64 URZ, [UR8], UR12 ;  /* 0x0000000c08ff75b2 */ /* 0x0087220008000100 */
[----:B------:R3:W1:Y:S01]  /*0600*/  SYNCS.EXCH.64 URZ, [UR8+0x28], UR12 ;  /* 0x0000280c08ff75b2 */ /* 0x0006620008000100 */
        /* <DEDUP_REMOVED lines=8> */
[----:B------:R-:W-:Y:S01]  /*0690*/  NOP ;  /* 0x0000000000007918 */ /* 0x000fe20000000000 */
.L_x_9:
[----:B------:R-:W2:Y:S01]  /*06a0*/  SHFL.IDX PT, R0, R169, RZ, 0x1f ;  /* 0x00001fffa9007589 */ /* 0x000ea200000e0000 */
[----:B------:R-:W-:Y:S01]  /*06b0*/  NOP ;  /* 0x0000000000007918 */ /* 0x000fe20000000000 */
[----:B--2---:R-:W-:-:S13]  /*06c0*/  ISETP.NE.AND P0, PT, R0, 0x1, PT ;  /* 0x000000010000780c */ /* 0x004fda0003f05270 */
[----:B------:R-:W-:Y:S05]  /*06d0*/  @P0 BRA `(.L_x_10) ;  /* 0x00000000003c0947 */ /* 0x000fea0003800000 */
[----:B------:R-:W-:Y:S01]  /*06e0*/  UMOV UR9, 0x400 ;  /* 0x0000040000097882 */ /* 0x000fe20000000000 */
[----:B---3--:R-:W-:Y:S01]  /*06f0*/  UMOV UR8, 0x20 ;  /* 0x0000002000087882 */ /* 0x008fe20000000000 */
[----:B------:R-:W-:Y:S01]  /*0700*/  UMOV UR6, 0x80 ;  /* 0x0000008000067882 */ /* 0x000fe20000000000 */
[----:B------:R-:W-:Y:S02]  /*0710*/  ULEA UR9, UR37, UR9, 0x18 ;  /* 0x0000000925097291 */ /* 0x000fe4000f8ec0ff */
[----:B------:R-:W-:-:S04]  /*0720*/  UIADD3 UR12, UPT, UPT, -UR8, 0x100000, URZ ;  /* 0x00100000080c7890 */ /* 0x000fc8000fffe1ff */
[----:B------:R-:W-:Y:S02]  /*0730*/  USHF.L.U32 UR13, UR12, 0xb, URZ ;  /* 0x0000000b0c0d7899 */ /* 0x000fe400080006ff */
[----:B------:R-:W-:Y:S02]  /*0740*/  USHF.L.U32 UR12, UR12, 0x1, URZ ;  /* 0x000000010c0c7899 */ /* 0x000fe400080006ff */
[----:B------:R-:W-:-:S04]  /*0750*/  UIADD3 UR14, UPT, UPT, -UR6, 0x100000, URZ ;  /* 0x00100000060e7890 */ /* 0x000fc8000fffe1ff */
[----:B------:R-:W-:Y:S02]  /*0760*/  USHF.L.U32 UR15, UR14, 0xb, URZ ;  /* 0x0000000b0e0f7899 */ /* 0x000fe400080006ff */
[----:B------:R-:W-:Y:S01]  /*0770*/  USHF.L.U32 UR14, UR14, 0x1, URZ ;  /* 0x000000010e0e7899 */ /* 0x000fe200080006ff */
[----:B------:R-:W-:Y:S01]  /*0780*/  ELECT P0, URZ, PT ;  /* 0x0000000000ff782f */ /* 0x000fe20003800000 */
[----:B------:R-:W2:Y:S02]  /*0790*/  FENCE.VIEW.ASYNC.S ;  /* 0x00000000000073c6 */ /* 0x000ea40000000000 */
[----:B--2---:R2:W3:Y:S08]  /*07a0*/  SYNCS.EXCH.64 URZ, [UR9+0x50], UR12 ;  /* 0x0000500c09ff75b2 */ /* 0x0044f00008000100 */
[----:B------:R2:W1:Y:S01]  /*07b0*/  SYNCS.EXCH.64 URZ, [UR9+0x58], UR14 ;  /* 0x0000580e09ff75b2 */ /* 0x0004620008000100 */
[----:B------:R-:W-:Y:S01]  /*07c0*/  NOP ;  /* 0x0000000000007918 */ /* 0x000fe20000000000 */
.L_x_10:
[----:B------:R-:W4:Y:S01]  /*07d0*/  SHFL.IDX PT, R0, R169, RZ, 0x1f ;  /* 0x00001fffa9007589 */ /* 0x000f2200000e0000 */
[----:B------:R-:W-:Y:S01]  /*07e0*/  NOP ;  /* 0x0000000000007918 */ /* 0x000fe20000000000 */
[----:B----4-:R-:W-:-:S13]  /*07f0*/  ISETP.NE.AND P0, PT, R0, 0x3, PT ;  /* 0x000000030000780c */ /* 0x010fda0003f05270 */
[----:B------:R-:W-:Y:S05]  /*0800*/  @P0 BRA `(.L_x_11) ;  /* 0x00000000002c0947 */ /* 0x000fea0003800000 */
[----:B---3--:R-:W-:Y:S01]  /*0810*/  UMOV UR8, 0x400 ;  /* 0x0000040000087882 */ /* 0x008fe20000000000 */
[----:B------:R-:W-:Y:S01]  /*0820*/  UMOV UR6, 0x20 ;  /* 0x0000002000067882 */ /* 0x000fe20000000000 */
[----:B------:R-:W-:Y:S02]  /*0830*/  ULEA UR8, UR37, UR8, 0x18 ;  /* 0x0000000825087291 */ /* 0x000fe4000f8ec0ff */
[----:B--2---:R-:W-:-:S04]  /*0840*/  UIADD3 UR12, UPT, UPT, -UR6, 0x100000, URZ ;  /* 0x00100000060c7890 */ /* 0x004fc8000fffe1ff */
[----:B------:R-:W-:Y:S02]  /*0850*/  USHF.L.U32 UR13, UR12, 0xb, URZ ;  /* 0x0000000b0c0d7899 */ /* 0x000fe400080006ff */
[----:B------:R-:W-:Y:S01]  /*0860*/  USHF.L.U32 UR12, UR12, 0x1, URZ ;  /* 0x000000010c0c7899 */ /* 0x000fe200080006ff */
[----:B------:R-:W-:Y:S01]  /*0870*/  ELECT P0, URZ, PT ;  /* 0x0000000000ff782f */ /* 0x000fe20003800000 */
[----:B------:R-:W2:Y:S10]  /*0880*/  FENCE.VIEW.ASYNC.S ;  /* 0x00000000000073c6 */ /* 0x000eb40000000000 */
[----:B--2---:R4:W2:Y:S01]  /*0890*/  SYNCS.EXCH.64 URZ, [UR8+0x60], UR12 ;  /* 0x0000600c08ff75b2 */ /* 0x0048a20008000100 */
[----:B------:R4:W3:Y:S02]  /*08a0*/  SYNCS.EXCH.64 URZ, [UR8+0x68], UR12 ;  /* 0x0000680c08ff75b2 */ /* 0x0008e40008000100 */
[----:B----4-:R-:W-:Y:S01]  /*08b0*/  NOP ;  /* 0x0000000000007918 */ /* 0x010fe20000000000 */
.L_x_11:
[----:B------:R-:W4:Y:S01]  /*08c0*/  SHFL.IDX PT, R0, R169, RZ, 0x1f ;  /* 0x00001fffa9007589 */ /* 0x000f2200000e0000 */
[----:B------:R-:W-:Y:S01]  /*08d0*/  NOP ;  /* 0x0000000000007918 */ /* 0x000fe20000000000 */
[----:B----4-:R-:W-:-:S13]  /*08e0*/  ISETP.NE.AND P0, PT, R0, 0x4, PT ;  /* 0x000000040000780c */ /* 0x010fda0003f05270 */
[----:B------:R-:W-:Y:S05]  /*08f0*/  @P0 BRA `(.L_x_12) ;  /* 0x0000000000480947 */ /* 0x000fea0003800000 */
[----:B--2---:R-:W-:Y:S01]  /*0900*/  UMOV UR9, 0x1e0 ;  /* 0x000001e000097882 */ /* 0x004fe20000000000 */
[----:B---3--:R-:W-:Y:S01]  /*0910*/  UMOV UR8, 0x400 ;  /* 0x0000040000087882 */ /* 0x008fe20000000000 */
[----:B------:R-:W-:Y:S01]  /*0920*/  USEL UR9, UR9, 0x1a0, UP5 ;  /* 0x000001a009097887 */ /* 0x000fe2000a800000 */
        /* <DEDUP_REMOVED lines=10> */
[----:B--2---:R4:W2:Y:S08]  /*09d0*/  SYNCS.EXCH.64 URZ, [UR8+0x70], UR12 ;  /* 0x0000700c08ff75b2 */ /* 0x0048b00008000100 */
[----:B------:R4:W3:Y:S01]  /*09e0*/  SYNCS.EXCH.64 URZ, [UR8+0x80], UR14 ;  /* 0x0000800e08ff75b2 */ /* 0x0008e20008000100 */
[----:B------:R4:W1:Y:S01]  /*09f0*/  SYNCS.EXCH.64 URZ, [UR8+0x78], UR12 ;  /* 0x0000780c08ff75b2 */ /* 0x0008620008000100 */
[----:B------:R4:W1:Y:S02]  /*0a00*/  SYNCS.EXCH.64 URZ, [UR8+0x88], UR14 ;  /* 0x0000880e08ff75b2 */ /* 0x0008640008000100 */
[----:B----4-:R-:W-:Y:S01]  /*0a10*/  NOP ;  /* 0x0000000000007918 */ /* 0x010fe20000000000 */
.L_x_12:
[----:B------:R-:W4:Y:S01]  /*0a20*/  SHFL.IDX PT, R0, R169, RZ, 0x1f ;  /* 0x00001fffa9007589 */ /* 0x000f2200000e0000 */
[----:B------:R-:W-:Y:S01]  /*0a30*/  NOP ;  /* 0x0000000000007918 */ /* 0x000fe20000000000 */
[----:B----4-:R-:W-:-:S13]  /*0a40*/  ISETP.NE.AND P0, PT, R0, 0x5, PT ;  /* 0x000000050000780c */ /* 0x010fda0003f05270 */
[----:B------:R-:W-:Y:S05]  /*0a50*/  @P0 BRA `(.L_x_13) ;  /* 0x0000000000540947 */ /* 0x000fea0003800000 */
[----:B--2---:R-:W-:Y:S01]  /*0a60*/  UMOV UR9, 0x400 ;  /* 0x0000040000097882 */ /* 0x004fe20000000000 */
        /* <DEDUP_REMOVED lines=14> */
[----:B------:R4:W1:Y:S01]  /*0b50*/  SYNCS.EXCH.64 URZ, [UR9+0xb8], UR14 ;  /* 0x0000b80e09ff75b2 */ /* 0x0008620008000100 */
[----:B------:R4:W1:Y:S01]  /*0b60*/  SYNCS.EXCH.64 URZ, [UR9+0xa0], UR12 ;  /* 0x0000a00c09ff75b2 */ /* 0x0008620008000100 */
[----:B------:R4:W1:Y:S01]  /*0b70*/  SYNCS.EXCH.64 URZ, [UR9+0xc0], UR14 ;  /* 0x0000c00e09ff75b2 */ /* 0x0008620008000100 */
[----:B------:R4:W1:Y:S01]  /*0b80*/  SYNCS.EXCH.64 URZ, [UR9+0xa8], UR12 ;  /* 0x0000a80c09ff75b2 */ /* 0x0008620008000100 */
[----:B------:R4:W1:Y:S02]  /*0b90*/  SYNCS.EXCH.64 URZ, [UR9+0xc8], UR14 ;  /* 0x0000c80e09ff75b2 */ /* 0x0008640008000100 */
[----:B----4-:R-:W-:Y:S01]  /*0ba0*/  NOP ;  /* 0x0000000000007918 */ /* 0x010fe20000000000 */
.L_x_13:
[----:B------:R-:W4:Y:S01]  /*0bb0*/  SHFL.IDX PT, R0, R169, RZ, 0x1f ;  /* 0x00001fffa9007589 */ /* 0x000f2200000e0000 */
[----:B------:R-:W-:Y:S01]  /*0bc0*/  ISETP.NE.OR P1, PT, RZ, UR10, !P1 ;  /* 0x0000000aff007c0c */ /* 0x000fe2000cf25670 */
        /* <DEDUP_REMOVED lines=12> */
[----:B------:R4:W3:Y:S01]  /*0c90*/  SYNCS.EXCH.64 URZ, [UR8+0xe0], UR12 ;  /* 0x0000e00c08ff75b2 */ /* 0x0008e20008000100 */
[----:B------:R4:W1:Y:S01]  /*0ca0*/  SYNCS.EXCH.64 URZ, [UR8+0xd8], UR12 ;  /* 0x0000d80c08ff75b2 */ /* 0x0008620008000100 */
[----:B------:R4:W1:Y:S02]  /*0cb0*/  SYNCS.EXCH.64 URZ, [UR8+0xe8], UR12 ;  /* 0x0000e80c08ff75b2 */ /* 0x0008640008000100 */
[----:B----4-:R-:W-:Y:S01]  /*0cc0*/  NOP ;  /* 0x0000000000007918 */ /* 0x010fe20000000000 */
.L_x_14:
[----:B------:R-:W-:Y:S01]  /*0cd0*/  VOTEU.ALL UP1, P1 ;  /* 0x0000000000ff7886 */ /* 0x000fe20000820000 */
[----:B---3--:R-:W3:Y:S01]  /*0ce0*/  LDCU UR8, c[0x0][0x36c] ;  /* 0x00006d80ff0877ac */ /* 0x008ee20008000800 */
[----:B------:R-:W-:Y:S01]  /*0cf0*/  NOP ;  /* 0x0000000000007918 */ /* 0x000fe20000000000 */
[----:B------:R-:W-:Y:S01]  /*0d00*/  LOP3.LUT R10, R166, 0x1f, RZ, 0xc0, !PT ;  /* 0x0000001fa60a7812 */ /* 0x000fe200078ec0ff */
[----:B--2---:R-:W-:Y:S01]  /*0d10*/  UMOV UR12, 0x20 ;  /* 0x00000020000c7882 */ /* 0x004fe20000000000 */
[----:B------:R-:W-:Y:S01]  /*0d20*/  @!UP1 UMOV UR6, 0x400 ;  /* 0x0000040000069882 */ /* 0x000fe20000000000 */
[----:B------:R-:W-:-:S04]  /*0d30*/  @!UP1 UIADD3 UR12, UPT, UPT, -UR12, 0x100000, URZ ;  /* 0x001000000c0c9890 */ /* 0x000fc8000fffe1ff */
[----:B------:R-:W-:Y:S02]  /*0d40*/  @!UP1 USHF.L.U32 UR13, UR12, 0xb, URZ ;  /* 0x0000000b0c0d9899 */ /* 0x000fe400080006ff */
[----:B------:R-:W-:Y:S02]  /*0d50*/  @!UP1 USHF.L.U32 UR12, UR12, 0x1, URZ ;  /* 0x000000010c0c9899 */ /* 0x000fe400080006ff */
[----:B------:R-:W-:Y:S01]  /*0d60*/  @!UP1 ULEA UR6, UR37, UR6, 0x18 ;  /* 0x0000000625069291 */ /* 0x000fe2000f8ec0ff */
[----:B------:R-:W-:Y:S01]  /*0d70*/  VOTEU.ALL UP1, P1 ;  /* 0x0000000000ff7886 */ /* 0x000fe20000820000 */
[----:B------:R-:W-:Y:S01]  /*0d80*/  UISETP.NE.AND UP4, UPT, UR10, URZ, UPT ;  /* 0x000000ff0a00728c */ /* 0x000fe2000bf85270 */
[----:B------:R-:W2:Y:S09]  /*0d90*/  FENCE.VIEW.ASYNC.S ;  /* 0x00000000000073c6 */ /* 0x000eb20000000000 */
[----:B--2---:R2:W4:Y:S01]  /*0da0*/  @!UP1 SYNCS.EXCH.64 URZ, [UR6+0xf0], UR12 ;  /* 0x0000f00c06ff95b2 */ /* 0x0045220008000100 */
[----:B---3--:R-:W-:-:S09]  /*0db0*/  UISETP.EQ.U32.AND UP1, UPT, UR8, 0x1, UPT ;  /* 0x000000010800788c */ /* 0x008fd2000bf22070 */
[----:B------:R-:W-:Y:S05]  /*0dc0*/  BRA.U !UP1, `(.L_x_15) ;  /* 0x0000000109087547 */ /* 0x000fea000b800000 */
[----:B-1--4-:R-:W-:Y:S01]  /*0dd0*/  UCGABAR_ARV ;  /* 0x00000000000079c7 */ /* 0x012fe20008000000 */
[----:B------:R-:W-:Y:S05]  /*0de0*/  BRA `(.L_x_16) ;  /* 0x0000000000047947 */ /* 0x000fea0003800000 */
.L_x_15:
[----:B-1--4-:R-:W-:Y:S01]  /*0df0*/  NOP ;  /* 0x0000000000007918 */ /* 0x012fe20000000000 */
.L_x_16:
[----:B------:R-:W1:Y:S01]  /*0e00*/  S2R R164, SR_CTAID.Y ;  /* 0x0000000000a47919 */ /* 0x000e620000002600 */
[----:B------:R-:W-:-:S05]  /*0e10*/  CS2R.32 R155, SR_CgaSize ;  /* 0x00000000009b7805 */ /* 0x000fca0000008a00 */
[----:B------:R-:W-:-:S05]  /*0e20*/  IMAD R155, R155, -0xa0, RZ ;  /* 0xffffff609b9b7824 */ /* 0x000fca00078e02ff */
[----:B--2---:R-:W-:-:S14]  /*0e30*/  R2UR UR6, R155 ;  /* 0x000000009b0672ca */ /* 0x004fdc00000e0000 */
[----:B------:R-:W2:Y:S01]  /*0e40*/  LDCU UR6, c[0x0][UR6+0x2b4] ;  /* 0x00005680060677ac */ /* 0x000ea20008000800 */
[----:B------:R-:W-:-:S05]  /*0e50*/  CS2R.32 R0, SR_CgaSize ;  /* 0x0000000000007805 */ /* 0x000fca0000008a00 */
[----:B------:R-:W-:-:S06]  /*0e60*/  IMAD R0, R0, -0xa0, RZ ;  /* 0xffffff6000007824 */ /* 0x000fcc00078e02ff */
[----:B------:R-:W3:Y:S01]  /*0e70*/  LDC R0, c[0x0][R0+0x2a4] ;  /* 0x0000a90000007b82 */ /* 0x000ee20000000800 */
[----:B------:R-:W-:Y:S01]  /*0e80*/  PRMT R8, RZ, 0x7610, R8 ;  /* 0x00007610ff087816 */ /* 0x000fe20000000008 */
[----:B------:R-:W4:Y:S01]  /*0e90*/  S2R R11, SR_CTAID.X ;  /* 0x00000000000b7919 */ /* 0x000f220000002500 */
[----:B------:R-:W-:-:S05]  /*0ea0*/  CS2R.32 R155, SR_CgaSize ;  /* 0x00000000009b7805 */ /* 0x000fca0000008a00 */
[----:B------:R-:W-:-:S05]  /*0eb0*/  IMAD R155, R155, -0xa0, RZ ;  /* 0xffffff609b9b7824 */ /* 0x000fca00078e02ff */
[----:B------:R-:W-:-:S14]  /*0ec0*/  R2UR UR8, R155 ;  /* 0x000000009b0872ca */ /* 0x000fdc00000e0000 */
[----:B------:R-:W3:Y:S01]  /*0ed0*/  LDCU UR8, c[0x0][UR8+0x2b0] ;  /* 0x00005600080877ac */ /* 0x000ee20008000800 */
[----:B------:R-:W-:Y:S01]  /*0ee0*/  UISETP.NE.AND UP2, UPT, UR10, 0x2, UPT ;  /* 0x000000020a00788c */ /* 0x000fe2000bf45270 */
[----:B------:R-:W2:Y:S01]  /*0ef0*/  LDC R9, c[0x0][0xb24] ;  /* 0x0002c900ff097b82 */ /* 0x000ea20000000800 */
[----:B------:R-:W-:-:S05]  /*0f00*/  CS2R.32 R2, SR_CgaSize ;  /* 0x0000000000027805 */ /* 0x000fca0000008a00 */
[----:B------:R-:W-:-:S06]  /*0f10*/  IMAD R2, R2, -0xa0, RZ ;  /* 0xffffff6002027824 */ /* 0x000fcc00078e02ff */
[----:B------:R-:W3:Y:S08]  /*0f20*/  LDC R2, c[0x0][R2+0x2a0] ;  /* 0x0000a80002027b82 */ /* 0x000ef00000000800 */
[----:B------:R-:W3:Y:S01]  /*0f30*/  LDC R72, c[0x0][0xb24] ;  /* 0x0002c900ff487b82 */ /* 0x000ee20000000800 */
[----:B-1----:R-:W-:-:S07]  /*0f40*/  I2FP.F32.U32 R3, R164 ;  /* 0x000000a400037245 */ /* 0x002fce0000201000 */
[----:B------:R-:W1:Y:S01]  /*0f50*/  S2UR UR36, SR_CTAID.Z ;  /* 0x00000000002479c3 */ /* 0x000e620000002700 */
[----:B--2---:R-:W-:Y:S01]  /*0f60*/  ISETP.GE.AND P0, PT, R9, 0x1, PT ;  /* 0x000000010900780c */ /* 0x004fe20003f06270 */
[----:B----4-:R-:W-:Y:S01]  /*0f70*/  IMAD.MOV.U32 R155, RZ, RZ, R11 ;  /* 0x000000ffff9b7224 */ /* 0x010fe200078e000b */
[----:B------:R-:W-:Y:S01]  /*0f80*/  I2FP.F32.U32 R4, R11 ;  /* 0x0000000b00047245 */ /* 0x000fe20000201000 */
[----:B------:R-:W-:Y:S01]  /*0f90*/  FMUL R3, R3, UR6 ;  /* 0x0000000603037c20 */ /* 0x000fe20008400000 */
[----:B------:R-:W2:Y:S03]  /*0fa0*/  LDCU UR6, c[0x0][0xb30] ;  /* 0x00016600ff0677ac */ /* 0x000ea60008000800 */
[----:B---3--:R-:W-:Y:S01]  /*0fb0*/  FMUL R4, R4, UR8 ;  /* 0x0000000804047c20 */ /* 0x008fe20008400000 */
[----:B------:R-:W3:Y:S08]  /*0fc0*/  F2I.U32.TRUNC.NTZ R143, R3 ;  /* 0x00000003008f7305 */ /* 0x000ef0000020f000 */
[----:B------:R-:W4:Y:S01]  /*0fd0*/  F2I.U32.TRUNC.NTZ R154, R4 ;  /* 0x00000004009a7305 */ /* 0x000f22000020f000 */
[----:B--2---:R-:W-:Y:S01]  /*0fe0*/  UISETP.NE.AND UP3, UPT, UR6, 0x1, UPT ;  /* 0x000000010600788c */ /* 0x004fe2000bf65270 */
[----:B---3--:R-:W-:-:S05]  /*0ff0*/  IADD3 R143, PT, PT, -R143, RZ, RZ ;  /* 0x000000ff8f8f7210 */ /* 0x008fca0007ffe1ff */
[----:B------:R-:W-:Y:S01]  /*1000*/  IMAD R143, R0, R143, R164 ;  /* 0x0000008f008f7224 */ /* 0x000fe200078e02a4 */
[----:B------:R-:W-:Y:S01]  /*1010*/  PRMT R0, RZ, 0x7610, R0 ;  /* 0x00007610ff007816 */ /* 0x000fe20000000000 */
[----:B----4-:R-:W-:-:S04]  /*1020*/  IMAD.MOV R154, RZ, RZ, -R154 ;  /* 0x000000ffff9a7224 */ /* 0x010fc800078e0a9a */
[----:B------:R-:W-:Y:S01]  /*1030*/  IMAD R154, R2, R154, R11 ;  /* 0x0000009a029a7224 */ /* 0x000fe200078e020b */
[----:B-1----:R-:W-:Y:S06]  /*1040*/  BRA.U UP4, `(.L_x_17) ;  /* 0x0000000104247547 */ /* 0x002fec000b800000 */
[----:B------:R-:W-:Y:S01]  /*1050*/  ISETP.NE.AND P1, PT, R143, RZ, PT ;  /* 0x000000ff8f00720c */ /* 0x000fe20003f25270 */
[----:B------:R-:W-:Y:S01]  /*1060*/  IMAD.MOV.U32 R0, RZ, RZ, 0x3 ;  /* 0x00000003ff007424 */ /* 0x000fe200078e00ff */
[C---:B------:R-:W-:Y:S02]  /*1070*/  LOP3.LUT R3, R154.reuse, 0xfffffffe, RZ, 0xc0, !PT ;  /* 0xfffffffe9a037812 */ /* 0x040fe400078ec0ff */
[----:B------:R-:W-:Y:S02]  /*1080*/  ISETP.LT.U32.OR P1, PT, R154, 0x2, !P1 ;  /* 0x000000029a00780c */ /* 0x000fe40004f21470 */
[----:B------:R-:W-:Y:S02]  /*1090*/  SHF.L.U32 R0, R0, R3, RZ ;  /* 0x0000000300007219 */ /* 0x000fe400000006ff */
[----:B------:R-:W-:Y:S02]  /*10a0*/  SEL R5, RZ, 0x1, !P1 ;  /* 0x00000001ff057807 */ /* 0x000fe40004800000 */
[----:B------:R-:W-:-:S05]  /*10b0*/  SEL R2, RZ, 0x2, !P1 ;  /* 0x00000002ff027807 */ /* 0x000fca0004800000 */
[----:B------:R-:W-:-:S05]  /*10c0*/  IMAD.IADD R2, R5, 0x1, R2 ;  /* 0x0000000105027824 */ /* 0x000fca00078e0202 */
[----:B------:R-:W-:Y:S02]  /*10d0*/  PRMT R8, R2, 0x7610, R8 ;  /* 0x0000761002087816 */ /* 0x000fe40000000008 */
.L_x_17:
[----:B------:R-:W-:Y:S05]  /*10e0*/  @!P0 BRA `(.L_x_18) ;  /* 0x0000000000b88947 */ /* 0x000fea0003800000 */
[----:B------:R-:W1:Y:S01]  /*10f0*/  LDC.64 R4, c[0x0][0xb18] ;  /* 0x0002c600ff047b82 */ /* 0x000e620000000a00 */
[----:B------:R-:W-:-:S07]  /*1100*/  ISETP.NE.AND P0, PT, R9, 0x1, PT ;  /* 0x000000010900780c */ /* 0x000fce0003f05270 */
[----:B------:R-:W2:Y:S08]  /*1110*/  LDC R14, c[0x0][0xb0c] ;  /* 0x0002c300ff0e7b82 */ /* 0x000eb00000000800 */
[----:B------:R-:W3:Y:S08]  /*1120*/  LDC R13, c[0x0][0x370] ;  /* 0x0000dc00ff0d7b82 */ /* 0x000ef00000000800 */
[----:B------:R-:W4:Y:S01]  /*1130*/  LDC R16, c[0x0][0x374] ;  /* 0x0000dd00ff107b82 */ /* 0x000f220000000800 */
[----:B-1----:R-:W-:-:S07]  /*1140*/  ISETP.NE.AND P1, PT, R4, 0x1, PT ;  /* 0x000000010400780c */ /* 0x002fce0003f25270 */
[----:B------:R-:W3:Y:S01]  /*1150*/  LDC.64 R6, c[0x0][0xb10] ;  /* 0x0002c400ff067b82 */ /* 0x000ee20000000a00 */
[----:B--2---:R-:W-:-:S07]  /*1160*/  ISETP.NE.AND P2, PT, R14, 0x1, PT ;  /* 0x000000010e00780c */ /* 0x004fce0003f45270 */
[----:B------:R-:W1:Y:S08]  /*1170*/  LDC R12, c[0x0][0xb20] ;  /* 0x0002c800ff0c7b82 */ /* 0x000e700000000800 */
[----:B------:R-:W2:Y:S01]  /*1180*/  LDC.64 R2, c[0x0][0xb28] ;  /* 0x0002ca00ff027b82 */ /* 0x000ea20000000a00 */
[----:B----4-:R-:W-:-:S04]  /*1190*/  IMAD.HI.U32 R15, R16, R5, RZ ;  /* 0x00000005100f7227 */ /* 0x010fc800078e00ff */
[----:B------:R-:W-:-:S04]  /*11a0*/  IMAD.HI.U32 R5, R164, R5, RZ ;  /* 0x00000005a4057227 */ /* 0x000fc800078e00ff */
[----:B---3--:R-:W-:-:S04]  /*11b0*/  IMAD.HI.U32 R18, R13, R6, RZ ;  /* 0x000000060d127227 */ /* 0x008fc800078e00ff */
[C---:B------:R-:W-:Y:S01]  /*11c0*/  IMAD.HI.U32 R20, R11.reuse, R6, RZ ;  /* 0x000000060b147227 */ /* 0x040fe200078e00ff */
[-C--:B------:R-:W-:Y:S02]  /*11d0*/  @P2 SHF.R.U32.HI R13, RZ, R7.reuse, R18 ;  /* 0x00000007ff0d2219 */ /* 0x080fe40000011612 */
[-C--:B-1----:R-:W-:Y:S02]  /*11e0*/  @P1 SHF.R.U32.HI R16, RZ, R12.reuse, R15 ;  /* 0x0000000cff101219 */ /* 0x082fe4000001160f */
[----:B------:R-:W-:Y:S02]  /*11f0*/  SHF.R.U32.HI R5, RZ, R12, R5 ;  /* 0x0000000cff057219 */ /* 0x000fe40000011605 */
[----:B------:R-:W-:Y:S02]  /*1200*/  SHF.R.U32.HI R20, RZ, R7, R20 ;  /* 0x00000007ff147219 */ /* 0x000fe40000011614 */
[----:B------:R-:W-:Y:S01]  /*1210*/  SEL R5, R164, R5, !P1 ;  /* 0x00000005a4057207 */ /* 0x000fe20004800000 */
[----:B--2---:R-:W-:Y:S01]  /*1220*/  IMAD.HI.U32 R18, R16, R2, RZ ;  /* 0x0000000210127227 */ /* 0x004fe200078e00ff */
[----:B------:R-:W-:-:S02]  /*1230*/  SEL R155, R11, R20, !P2 ;  /* 0x000000140b9b7207 */ /* 0x000fc40005000000 */
[----:B------:R-:W-:Y:S01]  /*1240*/  IADD3 R7, PT, PT, -R5, RZ, RZ ;  /* 0x000000ff05077210 */ /* 0x000fe20007ffe1ff */
[----:B------:R-:W-:Y:S01]  /*1250*/  IMAD.HI.U32 R6, R13, R2, RZ ;  /* 0x000000020d067227 */ /* 0x000fe200078e00ff */
[----:B------:R-:W-:-:S03]  /*1260*/  @P0 SHF.R.U32.HI R16, RZ, R3, R18 ;  /* 0x00000003ff100219 */ /* 0x000fc60000011612 */
[----:B------:R-:W-:Y:S01]  /*1270*/  IMAD R7, R4, R7, R164 ;  /* 0x0000000704077224 */ /* 0x000fe200078e02a4 */
[----:B------:R-:W-:Y:S01]  /*1280*/  @P0 SHF.R.U32.HI R13, RZ, R3, R6 ;  /* 0x00000003ff0d0219 */ /* 0x000fe20000011606 */
[----:B------:R-:W-:-:S04]  /*1290*/  IMAD R16, R16, R9, RZ ;  /* 0x0000000910107224 */ /* 0x000fc800078e02ff */
[----:B------:R-:W-:Y:S01]  /*12a0*/  IMAD R6, R13, R9, RZ ;  /* 0x000000090d067224 */ /* 0x000fe200078e02ff */
[----:B------:R-:W-:-:S04]  /*12b0*/  ISETP.GE.AND P1, PT, R5, R16, PT ;  /* 0x000000100500720c */ /* 0x000fc80003f26270 */
[----:B------:R-:W-:Y:S01]  /*12c0*/  ISETP.GE.OR P1, PT, R155, R6, P1 ;  /* 0x000000069b00720c */ /* 0x000fe20000f26670 */
[----:B------:R-:W-:-:S05]  /*12d0*/  IMAD.HI.U32 R6, R5, R2, RZ ;  /* 0x0000000205067227 */ /* 0x000fca00078e00ff */
[----:B------:R-:W-:-:S04]  /*12e0*/  SHF.R.U32.HI R6, RZ, R3, R6 ;  /* 0x00000003ff067219 */ /* 0x000fc80000011606 */
[----:B------:R-:W-:-:S03]  /*12f0*/  SEL R6, R5, R6, !P0 ;  /* 0x0000000605067207 */ /* 0x000fc60004000000 */
[----:B------:R-:W-:Y:S01]  /*1300*/  @!P1 IMAD.HI.U32 R12, R155, R2, RZ ;  /* 0x000000029b0c9227 */ /* 0x000fe200078e00ff */
[----:B------:R-:W-:-:S04]  /*1310*/  IADD3 R2, PT, PT, -R6, RZ, RZ ;  /* 0x000000ff06027210 */ /* 0x000fc80007ffe1ff */
[----:B------:R-:W-:Y:S01]  /*1320*/  @!P1 SHF.R.U32.HI R12, RZ, R3, R12 ;  /* 0x00000003ff0c9219 */ /* 0x000fe2000001160c */
[----:B------:R-:W-:-:S03]  /*1330*/  IMAD R2, R9, R2, R5 ;  /* 0x0000000209027224 */ /* 0x000fc600078e0205 */
[----:B------:R-:W-:-:S05]  /*1340*/  @!P1 SEL R3, R155, R12, !P0 ;  /* 0x0000000c9b039207 */ /* 0x000fca0004000000 */
[--C-:B------:R-:W-:Y:S02]  /*1350*/  @!P1 IMAD.IADD R6, R6, 0x1, -R3.reuse ;  /* 0x0000000106069824 */ /* 0x100fe400078e0a03 */
[----:B------:R-:W-:Y:S01]  /*1360*/  @!P1 IMAD R3, R2, R13, R3 ;  /* 0x0000000d02039224 */ /* 0x000fe200078e0203 */
[----:B------:R-:W-:Y:S01]  /*1370*/  IADD3 R2, PT, PT, -R155, RZ, RZ ;  /* 0x000000ff9b027210 */ /* 0x000fe20007ffe1ff */
[----:B------:R-:W-:Y:S02]  /*1380*/  @!P1 IMAD R5, R6, R9, R155 ;  /* 0x0000000906059224 */ /* 0x000fe400078e029b */
[----:B------:R-:W-:Y:S02]  /*1390*/  @!P1 IMAD.MOV.U32 R155, RZ, RZ, R3 ;  /* 0x000000ffff9b9224 */ /* 0x000fe400078e0003 */
[----:B------:R-:W-:Y:S02]  /*13a0*/  IMAD R2, R14, R2, R11 ;  /* 0x000000020e027224 */ /* 0x000fe400078e020b */
[----:B------:R-:W-:-:S02]  /*13b0*/  IMAD R164, R5, R4, R7 ;  /* 0x0000000405a47224 */ /* 0x000fc400078e0207 */
[----:B------:R-:W-:Y:S02]  /*13c0*/  IMAD R155, R155, R14, R2 ;  /* 0x0000000e9b9b7224 */ /* 0x000fe400078e0202 */
.L_x_18:
[----:B------:R-:W-:Y:S05]  /*13d0*/  BRA.U UP3, `(.L_x_19) ;  /* 0x0000000103407547 */ /* 0x000fea000b800000 */
[----:B------:R-:W1:Y:S08]  /*13e0*/  LDC.64 R4, c[0x0][0xb10] ;  /* 0x0002c400ff047b82 */ /* 0x000e700000000a00 */
[----:B------:R-:W2:Y:S08]  /*13f0*/  LDC.64 R2, c[0x0][0xb18] ;  /* 0x0002c600ff027b82 */ /* 0x000eb00000000a00 */
[----:B------:R-:W3:Y:S08]  /*1400*/  LDC R6, c[0x0][0xb20] ;  /* 0x0002c800ff067b82 */ /* 0x000ef00000000800 */
[----:B------:R-:W4:Y:S01]  /*1410*/  LDC R12, c[0x0][0xb0c] ;  /* 0x0002c300ff0c7b82 */ /* 0x000f220000000800 */
[----:B-1----:R-:W-:-:S05]  /*1420*/  IMAD.HI.U32 R4, R155, R4, RZ ;  /* 0x000000049b047227 */ /* 0x002fca00078e00ff */
[----:B------:R-:W-:Y:S01]  /*1430*/  SHF.R.U32.HI R4, RZ, R5, R4 ;  /* 0x00000005ff047219 */ /* 0x000fe20000011604 */
[----:B--2---:R-:W-:Y:S01]  /*1440*/  IMAD.HI.U32 R3, R164, R3, RZ ;  /* 0x00000003a4037227 */ /* 0x004fe200078e00ff */
[----:B------:R-:W-:-:S04]  /*1450*/  ISETP.NE.AND P0, PT, R2, 0x1, PT ;  /* 0x000000010200780c */ /* 0x000fc80003f05270 */
[----:B---3--:R-:W-:-:S04]  /*1460*/  SHF.R.U32.HI R3, RZ, R6, R3 ;  /* 0x00000006ff037219 */ /* 0x008fc80000011603 */
[----:B------:R-:W-:Y:S02]  /*1470*/  SEL R3, R164, R3, !P0 ;  /* 0x00000003a4037207 */ /* 0x000fe40004000000 */
[----:B----4-:R-:W-:-:S04]  /*1480*/  ISETP.NE.AND P1, PT, R12, 0x1, PT ;  /* 0x000000010c00780c */ /* 0x010fc80003f25270 */
[----:B------:R-:W-:-:S05]  /*1490*/  SEL R6, R155, R4, !P1 ;  /* 0x000000049b067207 */ /* 0x000fca0004800000 */
[----:B------:R-:W-:Y:S02]  /*14a0*/  IMAD.IADD R4, R3, 0x1, -R6 ;  /* 0x0000000103047824 */ /* 0x000fe400078e0a06 */
[----:B------:R-:W-:Y:S02]  /*14b0*/  IMAD.IADD R3, R6, 0x1, -R3 ;  /* 0x0000000106037824 */ /* 0x000fe400078e0a03 */
[----:B------:R-:W-:Y:S02]  /*14c0*/  IMAD R155, R4, R12, R155 ;  /* 0x0000000c049b7224 */ /* 0x000fe400078e029b */
[----:B------:R-:W-:Y:S02]  /*14d0*/  IMAD R164, R3, R2, R164 ;  /* 0x0000000203a47224 */ /* 0x000fe400078e02a4 */
.L_x_19:
[----:B------:R-:W-:Y:S05]  /*14e0*/  BRA.U !UP1, `(.L_x_20) ;  /* 0x00000001090c7547 */ /* 0x000fea000b800000 */
[----:B------:R-:W-:Y:S01]  /*14f0*/  UCGABAR_WAIT ;  /* 0x0000000000007dc7 */ /* 0x000fe20008000000 */
[----:B------:R-:W-:Y:S01]  /*1500*/  CCTL.IVALL ;  /* 0x00000000ff00798f */ /* 0x000fe20002000000 */
[----:B------:R-:W-:Y:S05]  /*1510*/  BRA `(.L_x_21) ;  /* 0x0000000000047947 */ /* 0x000fea0003800000 */
.L_x_20:
[----:B------:R-:W-:Y:S06]  /*1520*/  BAR.SYNC.DEFER_BLOCKING 0x0 ;  /* 0x0000000000007b1d */ /* 0x000fec0000010000 */
.L_x_21:
[----:B------:R-:W-:Y:S05]  /*1530*/  BRA.U UP2, `(.L_x_22) ;  /* 0x0000001102d87547 */ /* 0x000fea000b800000 */
[----:B------:R-:W1:Y:S01]  /*1540*/  LDCU UR15, c[0x0][0x38c] ;  /* 0x00007180ff0f77ac */ /* 0x000e620008000800 */
[----:B------:R-:W2:Y:S01]  /*1550*/  LDC R9, c[0x0][0x370] ;  /* 0x0000dc00ff097b82 */ /* 0x000ea20000000800 */
[C---:B------:R-:W-:Y:S01]  /*1560*/  IMAD.SHL.U32 R17, R11.reuse, 0x20, RZ ;  /* 0x000000200b117824 */ /* 0x040fe200078e00ff */
[----:B------:R-:W-:Y:S01]  /*1570*/  PLOP3.LUT P1, PT, PT, PT, UP5, 0x80, 0x8 ;  /* 0x000000000008781c */ /* 0x000fe20003f2f058 */
[----:B------:R-:W-:Y:S01]  /*1580*/  UISETP.NE.AND UP1, UPT, UR10, URZ, UPT ;  /* 0x000000ff0a00728c */ /* 0x000fe2000bf25270 */
[----:B------:R-:W-:Y:S01]  /*1590*/  ISETP.NE.AND P4, PT, R10, RZ, P5 ;  /* 0x000000ff0a00720c */ /* 0x000fe20002f85270 */
[----:B------:R-:W-:Y:S01]  /*15a0*/  IMAD.SHL.U32 R16, R11, 0x80, RZ ;  /* 0x000000800b107824 */ /* 0x000fe200078e00ff */
[----:B------:R-:W-:Y:S01]  /*15b0*/  PLOP3.LUT P1, PT, P1, PT, PT, 0x8, 0x80 ;  /* 0x000000000080781c */ /* 0x000fe20000f2e170 */
[----:B------:R-:W-:Y:S01]  /*15c0*/  IMAD.MOV.U32 R15, RZ, RZ, 0x1 ;  /* 0x00000001ff0f7424 */ /* 0x000fe200078e00ff */
[----:B------:R-:W3:Y:S01]  /*15d0*/  LDC R0, c[0x0][0x374] ;  /* 0x0000dd00ff007b82 */ /* 0x000ee20000000800 */
[----:B------:R-:W-:Y:S01]  /*15e0*/  IMAD.MOV.U32 R14, RZ, RZ, RZ ;  /* 0x000000ffff0e7224 */ /* 0x000fe200078e00ff */
[----:B------:R-:W-:Y:S01]  /*15f0*/  CS2R R12, SRZ ;  /* 0x00000000000c7805 */ /* 0x000fe2000001ff00 */
[----:B------:R-:W-:Y:S01]  /*1600*/  IMAD.MOV.U32 R10, RZ, RZ, 0x1 ;  /* 0x00000001ff0a7424 */ /* 0x000fe200078e00ff */
[----:B------:R-:W-:Y:S01]  /*1610*/  LOP3.LUT R17, R17, 0x20, RZ, 0xc0, !PT ;  /* 0x0000002011117812 */ /* 0x000fe200078ec0ff */
[----:B------:R-:W4:Y:S01]  /*1620*/  LDCU.64 UR24, c[0x0][0x348] ;  /* 0x00006900ff1877ac */ /* 0x000f220008000a00 */
[----:B-1----:R-:W-:-:S02]  /*1630*/  UIADD3 UR4, UPT, UPT, UR15, 0x1f, URZ ;  /* 0x0000001f0f047890 */ /* 0x002fc4000fffe0ff */
[----:B------:R-:W-:Y:S02]  /*1640*/  USEL UR7, UR7, 0x2, UP1 ;  /* 0x0000000207077887 */ /* 0x000fe40008800000 */
[----:B------:R-:W-:Y:S01]  /*1650*/  USHF.R.S32.HI UR22, URZ, 0x1f, UR4 ;  /* 0x0000001fff167899 */ /* 0x000fe20008011404 */
[----:B------:R-:W-:-:S03]  /*1660*/  UMOV UR13, URZ ;  /* 0x000000ff000d7c82 */ /* 0x000fc60008000000 */
[----:B------:R-:W-:Y:S02]  /*1670*/  ULEA.HI UR22, UR22, UR4, URZ, 0x5 ;  /* 0x0000000416167291 */ /* 0x000fe4000f8f28ff */
[----:B------:R-:W-:Y:S02]  /*1680*/  UIADD3 UR4, UPT, UPT, UR15, -0x1, URZ ;  /* 0xffffffff0f047890 */ /* 0x000fe4000fffe0ff */
[----:B------:R-:W-:Y:S02]  /*1690*/  USHF.R.S32.HI UR22, URZ, 0x5, UR22 ;  /* 0x00000005ff167899 */ /* 0x000fe40008011416 */
[----:B------:R-:W-:Y:S02]  /*16a0*/  UISETP.GE.U32.AND UP2, UPT, UR4, -0x3f, UPT ;  /* 0xffffffc10400788c */ /* 0x000fe4000bf46070 */
[----:B------:R-:W-:Y:S02]  /*16b0*/  UISETP.LT.U32.AND UP0, UPT, UR22, 0x5, UPT ;  /* 0x000000051600788c */ /* 0x000fe4000bf01070 */
[----:B------:R-:W-:-:S02]  /*16c0*/  UIADD3 UR15, UPT, UPT, UR15, 0x3e, URZ ;  /* 0x0000003e0f0f7890 */ /* 0x000fc4000fffe0ff */
[----:B------:R-:W-:-:S04]  /*16d0*/  USEL UR21, UR22, 0x5, UP0 ;  /* 0x0000000516157887 */ /* 0x000fc80008000000 */
[----:B------:R-:W-:Y:S02]  /*16e0*/  UIADD3 UR6, UPT, UPT, UR21, -0x1, URZ ;  /* 0xffffffff15067890 */ /* 0x000fe4000fffe0ff */
[----:B------:R-:W-:Y:S02]  /*16f0*/  @UP2 UIADD3 UR6, UPT, UPT, UR21, URZ, URZ ;  /* 0x000000ff15062290 */ /* 0x000fe4000fffe0ff */
[----:B------:R-:W-:Y:S02]  /*1700*/  UIADD3 UR14, UPT, UPT, UR22, -UR21, URZ ;  /* 0x80000015160e7290 */ /* 0x000fe4000fffe0ff */
[----:B------:R-:W-:Y:S02]  /*1710*/  UIADD3 UR5, UPT, UPT, UR6, 0x1, URZ ;  /* 0x0000000106057890 */ /* 0x000fe4000fffe0ff */
[----:B--2-4-:R-:W-:-:S12]  /*1720*/  UIADD3 UR6, UPT, UPT, -UR6, URZ, URZ ;  /* 0x000000ff06067290 */ /* 0x014fd8000fffe1ff */
.L_x_42:
[----:B------:R-:W-:Y:S01]  /*1730*/  UISETP.NE.AND UP0, UPT, UR37, URZ, UPT ;  /* 0x000000ff2500728c */ /* 0x000fe2000bf05270 */
[----:B------:R-:W1:Y:S08]  /*1740*/  S2UR UR37, SR_CgaCtaId ;  /* 0x00000000002579c3 */ /* 0x000e700000008800 */
[----:B------:R-:W-:Y:S05]  /*1750*/  BRA.U UP0, `(.L_x_23) ;  /* 0x0000000100347547 */ /* 0x000fea000b800000 */
[----:B------:R-:W2:Y:S01]  /*1760*/  S2R R2, SR_CgaCtaId ;  /* 0x0000000000027919 */ /* 0x000ea20000008800 */
[----:B------:R-:W-:-:S04]  /*1770*/  MOV R3, 0x400 ;  /* 0x0000040000037802 */ /* 0x000fc80000000f00 */
[----:B--2---:R-:W-:Y:S02]  /*1780*/  LEA R3, R2, R3, 0x18 ;  /* 0x0000000302037211 */ /* 0x004fe400078ec0ff */
[----:B------:R-:W-:-:S03]  /*1790*/  SHF.L.U32 R2, R10, 0x1f, RZ ;  /* 0x0000001f0a027819 */ /* 0x000fc600000006ff */
[----:B------:R-:W-:-:S04]  /*17a0*/  IMAD R3, R12, 0x8, R3 ;  /* 0x000000080c037824 */ /* 0x000fc800078e0203 */
[----:B------:R-:W2:Y:S02]  /*17b0*/  SYNCS.PHASECHK.TRANS64.TRYWAIT P0, [R3+URZ+0xe0], R2 ;  /* 0x0000e002030075a7 */ /* 0x000ea400080011ff */
[----:B--2---:R-:W-:Y:S05]  /*17c0*/  @!P0 BRA `(.L_x_24) ;  /* 0x0000005800208947 */ /* 0x004fea0003800000 */
.L_x_114:
[----:B------:R-:W-:Y:S01]  /*17d0*/  VIADD R12, R12, 0x1 ;  /* 0x000000010c0c7836 */ /* 0x000fe20000000000 */
[----:B------:R2:W-:Y:S04]  /*17e0*/  SYNCS.ARRIVE.TRANS64.A1T0 RZ, [R3+URZ+0xd0], RZ ;  /* 0x0000d0ff03ff79a7 */ /* 0x0005e800081000ff */
[----:B------:R-:W-:-:S04]  /*17f0*/  ISETP.NE.AND P0, PT, R12, 0x2, PT ;  /* 0x000000020c00780c */ /* 0x000fc80003f05270 */
[----:B------:R-:W-:Y:S02]  /*1800*/  SEL R12, R12, RZ, P0 ;  /* 0x000000ff0c0c7207 */ /* 0x000fe40000000000 */
[----:B--2---:R-:W-:-:S04]  /*1810*/  SEL R3, RZ, 0x1, P0 ;  /* 0x00000001ff037807 */ /* 0x004fc80000000000 */
[----:B------:R-:W-:-:S07]  /*1820*/  LOP3.LUT R10, R10, R3, RZ, 0x3c, !PT ;  /* 0x000000030a0a7212 */ /* 0x000fce00078e3cff */
.L_x_23:
[----:B------:R-:W-:Y:S01]  /*1830*/  UMOV UR4, 0x400 ;  /* 0x0000040000047882 */ /* 0x000fe20000000000 */
[----:B------:R-:W-:Y:S01]  /*1840*/  LEA.HI R3, R155, R155, RZ, 0x1 ;  /* 0x0000009b9b037211 */ /* 0x000fe200078f08ff */
[----:B-1----:R-:W-:Y:S01]  /*1850*/  ULEA UR4, UR37, UR4, 0x18 ;  /* 0x0000000425047291 */ /* 0x002fe2000f8ec0ff */
[----:B------:R-:W-:Y:S01]  /*1860*/  SHF.L.U32 R2, R15, 0x1f, RZ ;  /* 0x0000001f0f027819 */ /* 0x000fe200000006ff */
[----:B------:R-:W-:Y:S01]  /*1870*/  UISETP.GE.U32.AND UP0, UPT, UR15, 0x3f, UPT ;  /* 0x0000003f0f00788c */ /* 0x000fe2000bf06070 */
[----:B------:R-:W-:Y:S01]  /*1880*/  R2UR UR35, R16 ;  /* 0x00000000102372ca */ /* 0x000fe200000e0000 */
[----:B------:R-:W-:Y:S01]  /*1890*/  ULEA UR8, UR13, UR4, 0x3 ;  /* 0x000000040d087291 */ /* 0x000fe2000f8e18ff */
[----:B------:R-:W-:Y:S01]  /*18a0*/  IMAD.SHL.U32 R3, R3, 0x80, RZ ;  /* 0x0000008003037824 */ /* 0x000fe200078e00ff */
[----:B------:R-:W-:Y:S01]  /*18b0*/  R2UR UR11, R17 ;  /* 0x00000000110b72ca */ /* 0x000fe200000e0000 */
[----:B------:R-:W-:-:S03]  /*18c0*/  UMOV UR23, URZ ;  /* 0x000000ff00177c82 */ /* 0x000fc60008000000 */
[----:B------:R-:W-:-:S03]  /*18d0*/  LOP3.LUT R3, R3, 0xffffff00, RZ, 0xc0, !PT ;  /* 0xffffff0003037812 */ /* 0x000fc600078ec0ff */
[----:B------:R1:W2:Y:S01]  /*18e0*/  SYNCS.PHASECHK.TRANS64.TRYWAIT P0, [UR8+0x28], R2 ;  /* 0x00002802ff0075a7 */ /* 0x0002a20008001108 */
[----:B------:R-:W-:Y:S02]  /*18f0*/  R2UR UR9, R3 ;  /* 0x00000000030972ca */ /* 0x000fe400000e0000 */
[----:B------:R-:W-:-:S11]  /*1900*/  R2UR UR8, R164 ;  /* 0x00000000a40872ca */ /* 0x000fd600000e0000 */
[----:B------:R-:W-:Y:S02]  /*1910*/  ULOP3.LUT UR35, UR9, 0x80, UR35, 0xf8, !UPT ;  /* 0x0000008009237892 */ /* 0x000fe4000f8ef823 */
[----:B------:R-:W-:Y:S01]  /*1920*/  ULEA UR11, UR8, UR11, 0x6 ;  /* 0x0000000b080b7291 */ /* 0x000fe2000f8e30ff */
[----:B------:R-:W-:Y:S11]  /*1930*/  BRA.U !UP0, `(.L_x_25) ;  /* 0x0000000108c07547 */ /* 0x000ff6000b800000 */
[----:B------:R-:W-:Y:S01]  /*1940*/  UMOV UR16, UR6 ;  /* 0x0000000600107c82 */ /* 0x000fe20008000000 */
[----:B------:R-:W-:Y:S01]  /*1950*/  UMOV UR17, UR13 ;  /* 0x0000000d00117c82 */ /* 0x000fe20008000000 */
[----:B------:R-:W-:-:S05]  /*1960*/  UMOV UR34, URZ ;  /* 0x000000ff00227c82 */ /* 0x000fca0008000000 */
.L_x_31:
[----:B------:R-:W-:Y:S01]  /*1970*/  ULEA UR33, UR17, UR4, 0x3 ;  /* 0x0000000411217291 */ /* 0x000fe2000f8e18ff */
[----:B------:R-:W-:Y:S01]  /*1980*/  @P5 MOV R3, 0x2800 ;  /* 0x0000280000035802 */ /* 0x000fe20000000f00 */
[----:B-12-4-:R-:W-:Y:S10]  /*1990*/  @P0 BRA `(.L_x_26) ;  /* 0x00000000000c0947 */ /* 0x016ff40003800000 */
[----:B------:R-:W-:-:S04]  /*19a0*/  SHF.L.U32 R5, R15, 0x1f, RZ ;  /* 0x0000001f0f057819 */ /* 0x000fc800000006ff */
[----:B------:R-:W2:Y:S02]  /*19b0*/  SYNCS.PHASECHK.TRANS64.TRYWAIT P0, [UR33+0x28], R5 ;  /* 0x00002805ff0075a7 */ /* 0x000ea40008001121 */
[----:B--2---:R-:W-:Y:S05]  /*19c0*/  @!P0 BRA `(.L_x_27) ;  /* 0x0000005400b48947 */ /* 0x004fea0003800000 */
.L_x_26:
[----:B------:R2:W-:Y:S01]  /*19d0*/  @P5 SYNCS.ARRIVE.TRANS64 RZ, [UR33], R3 ;  /* 0x00000003ffff59a7 */ /* 0x0005e20008000021 */
[----:B------:R-:W-:Y:S02]  /*19e0*/  ULOP3.LUT UR8, UR7, 0x2, URZ, 0xfc, !UPT ;  /* 0x0000000207087892 */ /* 0x000fe4000f8efcff */
[----:B------:R-:W-:Y:S02]  /*19f0*/  UIADD3 UR16, UPT, UPT, UR16, 0x1, URZ ;  /* 0x0000000110107890 */ /* 0x000fe4000fffe0ff */
[----:B------:R-:W-:Y:S02]  /*1a00*/  UISETP.NE.AND UP0, UPT, UR8, 0x2, UPT ;  /* 0x000000020800788c */ /* 0x000fe4000bf05270 */
[----:B------:R-:W-:-:S07]  /*1a10*/  UISETP.NE.AND UP2, UPT, UR16, 0x1, UPT ;  /* 0x000000011000788c */ /* 0x000fce000bf45270 */
[----:B------:R-:W-:Y:S05]  /*1a20*/  BRA.U UP0, `(.L_x_28) ;  /* 0x0000000100047547 */ /* 0x000fea000b800000 */
[----:B------:R-:W-:Y:S05]  /*1a30*/  BPT.TRAP 0x1 ;  /* 0x000000040000795c */ /* 0x000fea0000300000 */
.L_x_28:
[----:B------:R-:W-:Y:S04]  /*1a40*/  BSSY.RECONVERGENT B0, `(.L_x_29) ;  /* 0x0000003000007945 */ /* 0x000fe80003800200 */
[----:B------:R-:W-:Y:S05]  /*1a50*/  @!P4 BRA `(.L_x_30) ;  /* 0x000000000004c947 */ /* 0x000fea0003800000 */
[----:B------:R-:W-:Y:S05]  /*1a60*/  BPT.TRAP 0x1 ;  /* 0x000000040000795c */ /* 0x000fea0000300000 */
.L_x_30:
[----:B------:R-:W-:Y:S05]  /*1a70*/  BSYNC.RECONVERGENT B0 ;  /* 0x0000000000007941 */ /* 0x000fea0003800200 */
.L_x_29:
[----:B------:R-:W-:Y:S02]  /*1a80*/  UIADD3 UR13, UPT, UPT, UR17, 0x1, URZ ;  /* 0x00000001110d7890 */ /* 0x000fe4000fffe0ff */
[----:B------:R-:W-:Y:S02]  /*1a90*/  ULEA UR32, UR17, UR4, 0xc ;  /* 0x0000000411207291 */ /* 0x000fe4000f8e60ff */
[----:B------:R-:W-:Y:S02]  /*1aa0*/  UISETP.NE.AND UP0, UPT, UR13, 0x5, UPT ;  /* 0x000000050d00788c */ /* 0x000fe4000bf05270 */
[----:B------:R-:W-:Y:S02]  /*1ab0*/  UIADD3 UR28, UP1, UPT, UR24, 0x80, URZ ;  /* 0x00000080181c7890 */ /* 0x000fe4000ff3e0ff */
[----:B------:R-:W-:Y:S02]  /*1ac0*/  USEL UR9, URZ, 0x1, UP0 ;  /* 0x00000001ff097887 */ /* 0x000fe40008000000 */
[----:B------:R-:W-:-:S02]  /*1ad0*/  USEL UR13, UR13, URZ, UP0 ;  /* 0x000000ff0d0d7287 */ /* 0x000fc40008000000 */
[----:B------:R-:W-:Y:S02]  /*1ae0*/  UIADD3 UR26, UP0, UPT, UR24, 0x180, URZ ;  /* 0x00000180181a7890 */ /* 0x000fe4000ff1e0ff */
[----:B------:R-:W-:Y:S01]  /*1af0*/  ULEA UR8, UR13, UR4, 0x3 ;  /* 0x000000040d087291 */ /* 0x000fe2000f8e18ff */
[----:B------:R-:W-:Y:S01]  /*1b00*/  LOP3.LUT R15, R15, UR9, RZ, 0x3c, !PT ;  /* 0x000000090f0f7c12 */ /* 0x000fe2000f8e3cff */
[----:B------:R-:W-:Y:S02]  /*1b10*/  ULOP3.LUT UR33, UR33, 0xfefffff8, URZ, 0xc0, !UPT ;  /* 0xfefffff821217892 */ /* 0x000fe4000f8ec0ff */
[----:B------:R-:W-:Y:S01]  /*1b20*/  UIADD3.X UR29, UPT, UPT, URZ, UR25, URZ, UP1, !UPT ;  /* 0x00000019ff1d7290 */ /* 0x000fe20008ffe4ff */
[----:B-1----:R-:W-:Y:S01]  /*1b30*/  SHF.L.U32 R2, R15, 0x1f, RZ ;  /* 0x0000001f0f027819 */ /* 0x002fe200000006ff */
[----:B------:R-:W-:Y:S02]  /*1b40*/  UIADD3 UR32, UPT, UPT, UR32, 0x4400, URZ ;  /* 0x0000440020207890 */ /* 0x000fe4000fffe0ff */
[----:B------:R-:W-:Y:S01]  /*1b50*/  UIADD3.X UR27, UPT, UPT, URZ, UR25, URZ, UP0, !UPT ;  /* 0x00000019ff1b7290 */ /* 0x000fe200087fe4ff */
[----:B------:R4:W1:Y:S01]  /*1b60*/  SYNCS.PHASECHK.TRANS64.TRYWAIT P0, [UR8+0x28], R2 ;  /* 0x00002802ff0075a7 */ /* 0x0008620008001108 */
[----:B------:R-:W-:Y:S01]  /*1b70*/  ULEA UR8, UR17, UR4, 0xa ;  /* 0x0000000411087291 */ /* 0x000fe2000f8e50ff */
[----:B------:R-:W-:Y:S01]  /*1b80*/  UMOV UR18, 0x0 ;  /* 0x0000000000127882 */ /* 0x000fe20000000000 */
[----:B------:R-:W-:-:S02]  /*1b90*/  UMOV UR19, 0x10000000 ;  /* 0x1000000000137882 */ /* 0x000fc40000000000 */
[----:B------:R-:W-:Y:S01]  /*1ba0*/  UIADD3 UR8, UPT, UPT, UR8, 0x9400, URZ ;  /* 0x0000940008087890 */ /* 0x000fe2000fffe0ff */
[----:B------:R2:W-:Y:S01]  /*1bb0*/  UTMALDG.3D.2CTA [UR32], [UR28], desc[UR18] ;  /* 0x000012201c0075b4 */ /* 0x0005e20008211000 */
[----:B------:R-:W-:Y:S01]  /*1bc0*/  UMOV UR10, UR34 ;  /* 0x00000022000a7c82 */ /* 0x000fe20008000000 */
[----:B------:R-:W-:Y:S01]  /*1bd0*/  UMOV UR12, UR36 ;  /* 0x00000024000c7c82 */ /* 0x000fe20008000000 */
[----:B------:R-:W-:Y:S01]  /*1be0*/  UMOV UR9, UR33 ;  /* 0x0000002100097c82 */ /* 0x000fe20008000000 */
[----:B------:R-:W-:Y:S01]  /*1bf0*/  UMOV UR23, UR5 ;  /* 0x0000000500177c82 */ /* 0x000fe20008000000 */
[----:B------:R-:W-:-:S03]  /*1c00*/  UMOV UR17, UR13 ;  /* 0x0000000d00117c82 */ /* 0x000fc60008000000 */
[----:B------:R4:W-:Y:S01]  /*1c10*/  UTMALDG.3D.2CTA [UR8], [UR26], desc[UR18] ;  /* 0x000012081a0075b4 */ /* 0x0009e20008211000 */
[----:B--2---:R-:W-:Y:S01]  /*1c20*/  UIADD3 UR34, UPT, UPT, UR34, 0x20, URZ ;  /* 0x0000002022227890 */ /* 0x004fe2000fffe0ff */
[----:B------:R-:W-:Y:S11]  /*1c30*/  BRA.U UP2, `(.L_x_31) ;  /* 0xfffffffd024c7547 */ /* 0x000ff6000b83ffff */
.L_x_25:
[----:B----4-:R-:W-:Y:S01]  /*1c40*/  ULEA UR8, UR13, UR4, 0x3 ;  /* 0x000000040d087291 */ /* 0x010fe2000f8e18ff */
[----:B-1----:R-:W-:Y:S01]  /*1c50*/  SHF.L.U32 R2, R15, 0x1f, RZ ;  /* 0x0000001f0f027819 */ /* 0x002fe200000006ff */
[----:B------:R-:W-:Y:S01]  /*1c60*/  @!P1 SYNCS.ARRIVE.TRANS64.A1T0 RZ, [UR4+0x68], RZ ;  /* 0x000068ffffff99a7 */ /* 0x000fe20008100004 */
[----:B------:R-:W-:-:S06]  /*1c70*/  UISETP.GT.AND UP0, UPT, UR22, UR21, UPT ;  /* 0x000000151600728c */ /* 0x000fcc000bf04270 */
[----:B--2---:R1:W2:Y:S03]  /*1c80*/  SYNCS.PHASECHK.TRANS64.TRYWAIT P0, [UR8+0x28], R2 ;  /* 0x00002802ff0075a7 */ /* 0x0042a60008001108 */
[----:B------:R-:W-:Y:S05]  /*1c90*/  BRA.U !UP0, `(.L_x_32) ;  /* 0x0000000108c07547 */ /* 0x000fea000b800000 */
[----:B------:R-:W-:Y:S01]  /*1ca0*/  UIADD3 UR26, UPT, UPT, UR14, UR23, URZ ;  /* 0x000000170e1a7290 */ /* 0x000fe2000fffe0ff */
[----:B------:R-:W-:-:S11]  /*1cb0*/  UMOV UR27, UR13 ;  /* 0x0000000d001b7c82 */ /* 0x000fd60008000000 */
.L_x_38:
[----:B------:R-:W-:Y:S01]  /*1cc0*/  ULEA UR17, UR27, UR4, 0x3 ;  /* 0x000000041b117291 */ /* 0x000fe2000f8e18ff */
[----:B--2---:R-:W-:Y:S01]  /*1cd0*/  @P5 MOV R3, 0x2800 ;  /* 0x0000280000035802 */ /* 0x004fe20000000f00 */
[----:B-12---:R-:W-:Y:S10]  /*1ce0*/  @P0 BRA `(.L_x_33) ;  /* 0x00000000000c0947 */ /* 0x006ff40003800000 */
[----:B------:R-:W-:-:S04]  /*1cf0*/  SHF.L.U32 R5, R15, 0x1f, RZ ;  /* 0x0000001f0f057819 */ /* 0x000fc800000006ff */
[----:B------:R-:W2:Y:S02]  /*1d00*/  SYNCS.PHASECHK.TRANS64.TRYWAIT P0, [UR17+0x28], R5 ;  /* 0x00002805ff0075a7 */ /* 0x000ea40008001111 */
[----:B--2---:R-:W-:Y:S05]  /*1d10*/  @!P0 BRA `(.L_x_34) ;  /* 0x0000005000f88947 */ /* 0x004fea0003800000 */
.L_x_33:
[----:B------:R2:W-:Y:S01]  /*1d20*/  @P5 SYNCS.ARRIVE.TRANS64 RZ, [UR17], R3 ;  /* 0x00000003ffff59a7 */ /* 0x0005e20008000011 */
[----:B------:R-:W-:-:S04]  /*1d30*/  ULOP3.LUT UR8, UR7, 0x2, URZ, 0xfc, !UPT ;  /* 0x0000000207087892 */ /* 0x000fc8000f8efcff */
[----:B------:R-:W-:-:S09]  /*1d40*/  UISETP.NE.AND UP0, UPT, UR8, 0x2, UPT ;  /* 0x000000020800788c */ /* 0x000fd2000bf05270 */
[----:B------:R-:W-:Y:S05]  /*1d50*/  BRA.U UP0, `(.L_x_35) ;  /* 0x0000000100047547 */ /* 0x000fea000b800000 */
[----:B------:R-:W-:Y:S05]  /*1d60*/  BPT.TRAP 0x1 ;  /* 0x000000040000795c */ /* 0x000fea0000300000 */
.L_x_35:
[----:B------:R-:W-:Y:S04]  /*1d70*/  BSSY.RECONVERGENT B0, `(.L_x_36) ;  /* 0x0000003000007945 */ /* 0x000fe80003800200 */
[----:B------:R-:W-:Y:S05]  /*1d80*/  @!P4 BRA `(.L_x_37) ;  /* 0x000000000004c947 */ /* 0x000fea0003800000 */
[----:B------:R-:W-:Y:S05]  /*1d90*/  BPT.TRAP 0x1 ;  /* 0x000000040000795c */ /* 0x000fea0000300000 */
.L_x_37:
[----:B------:R-:W-:Y:S05]  /*1da0*/  BSYNC.RECONVERGENT B0 ;  /* 0x0000000000007941 */ /* 0x000fea0003800200 */
.L_x_36:
        /* <DEDUP_REMOVED lines=9> */
[----:B------:R-:W-:Y:S02]  /*1e40*/  USHF.L.U32 UR18, UR23, 0x5, URZ ;  /* 0x0000000517127899 */ /* 0x000fe400080006ff */
[----:B------:R-:W-:Y:S01]  /*1e50*/  ULOP3.LUT UR17, UR17, 0xfefffff8, URZ, 0xc0, !UPT ;  /* 0xfefffff811117892 */ /* 0x000fe2000f8ec0ff */
[----:B-1----:R-:W-:Y:S01]  /*1e60*/  SHF.L.U32 R2, R15, 0x1f, RZ ;  /* 0x0000001f0f027819 */ /* 0x002fe200000006ff */
[----:B------:R-:W-:Y:S02]  /*1e70*/  UIADD3 UR16, UPT, UPT, UR16, 0x4400, URZ ;  /* 0x0000440010107890 */ /* 0x000fe4000fffe0ff */
[----:B------:R-:W-:Y:S01]  /*1e80*/  UIADD3.X UR33, UPT, UPT, URZ, UR25, URZ, UP1, !UPT ;  /* 0x00000019ff217290 */ /* 0x000fe20008ffe4ff */
[----:B------:R4:W1:Y:S01]  /*1e90*/  SYNCS.PHASECHK.TRANS64.TRYWAIT P0, [UR8+0x28], R2 ;  /* 0x00002802ff0075a7 */ /* 0x0008620008001108 */
[----:B------:R-:W-:-:S02]  /*1ea0*/  ULEA UR8, UR27, UR4, 0xa ;  /* 0x000000041b087291 */ /* 0x000fc4000f8e50ff */
[----:B------:R-:W-:Y:S02]  /*1eb0*/  UIADD3.X UR31, UPT, UPT, URZ, UR25, URZ, UP0, !UPT ;  /* 0x00000019ff1f7290 */ /* 0x000fe400087fe4ff */
[----:B------:R-:W-:Y:S01]  /*1ec0*/  UIADD3 UR8, UPT, UPT, UR8, 0x9400, URZ ;  /* 0x0000940008087890 */ /* 0x000fe2000fffe0ff */
[----:B------:R-:W-:Y:S01]  /*1ed0*/  UMOV UR28, 0x0 ;  /* 0x00000000001c7882 */ /* 0x000fe20000000000 */
[----:B------:R-:W-:Y:S01]  /*1ee0*/  UMOV UR29, 0x10000000 ;  /* 0x10000000001d7882 */ /* 0x000fe20000000000 */
[----:B------:R-:W-:Y:S01]  /*1ef0*/  UMOV UR19, UR35 ;  /* 0x0000002300137c82 */ /* 0x000fe20008000000 */
[----:B------:R-:W-:Y:S01]  /*1f00*/  UMOV UR20, UR36 ;  /* 0x0000002400147c82 */ /* 0x000fe20008000000 */
[----:B------:R-:W-:Y:S01]  /*1f10*/  UMOV UR12, UR36 ;  /* 0x00000024000c7c82 */ /* 0x000fe20008000000 */
[----:B------:R-:W-:Y:S01]  /*1f20*/  UMOV UR9, UR17 ;  /* 0x0000001100097c82 */ /* 0x000fe20008000000 */
[----:B------:R-:W-:Y:S01]  /*1f30*/  UMOV UR10, UR18 ;  /* 0x00000012000a7c82 */ /* 0x000fe20008000000 */
[----:B------:R4:W-:Y:S01]  /*1f40*/  UTMALDG.3D.2CTA [UR16], [UR32], desc[UR28] ;  /* 0x00001c10200075b4 */ /* 0x0009e20008211000 */
[----:B------:R-:W-:Y:S01]  /*1f50*/  UIADD3 UR23, UPT, UPT, UR23, 0x1, URZ ;  /* 0x0000000117177890 */ /* 0x000fe2000fffe0ff */
[----:B------:R-:W-:-:S03]  /*1f60*/  UMOV UR27, UR13 ;  /* 0x0000000d001b7c82 */ /* 0x000fc60008000000 */
[----:B------:R-:W-:Y:S01]  /*1f70*/  UISETP.NE.AND UP0, UPT, UR23, UR26, UPT ;  /* 0x0000001a1700728c */ /* 0x000fe2000bf05270 */
[----:B------:R4:W-:Y:S08]  /*1f80*/  UTMALDG.3D.2CTA [UR8], [UR30], desc[UR28] ;  /* 0x00001c081e0075b4 */ /* 0x0009f00008211000 */
[----:B----4-:R-:W-:Y:S05]  /*1f90*/  BRA.U UP0, `(.L_x_38) ;  /* 0xfffffffd00487547 */ /* 0x010fea000b83ffff */
.L_x_32:
[C---:B-1----:R-:W-:Y:S01]  /*1fa0*/  LEA R2, R14.reuse, UR4, 0x3 ;  /* 0x000000040e027c11 */ /* 0x042fe2000f8e18ff */
[----:B------:R-:W-:Y:S01]  /*1fb0*/  NOP ;  /* 0x0000000000007918 */ /* 0x000fe20000000000 */
[----:B--2---:R-:W-:Y:S02]  /*1fc0*/  SHF.L.U32 R3, R13, 0x1f, RZ ;  /* 0x0000001f0d037819 */ /* 0x004fe400000006ff */
[----:B------:R-:W-:Y:S02]  /*1fd0*/  LEA R4, R14, UR4, 0x4 ;  /* 0x000000040e047c11 */ /* 0x000fe4000f8e20ff */
[----:B------:R-:W1:Y:S02]  /*1fe0*/  SYNCS.PHASECHK.TRANS64.TRYWAIT P0, [R2+URZ+0x70], R3 ;  /* 0x00007003020075a7 */ /* 0x000e6400080011ff */
[----:B-1----:R-:W-:Y:S05]  /*1ff0*/  @!P0 BRA `(.L_x_39) ;  /* 0x0000005000588947 */ /* 0x002fea0003800000 */
.L_x_117:
[----:B------:R-:W2:Y:S01]  /*2000*/  LDS.128 R4, [R4+0x100] ;  /* 0x0001000004047984 */ /* 0x000ea20000000c00 */
[----:B------:R-:W-:Y:S01]  /*2010*/  ISETP.GE.AND P0, PT, R72, 0x1, PT ;  /* 0x000000014800780c */ /* 0x000fe20003f06270 */
[----:B-1----:R-:W-:Y:S01]  /*2020*/  VIADD R2, R2, 0x80 ;  /* 0x0000008002027836 */ /* 0x002fe20000000000 */
[----:B------:R-:W-:Y:S01]  /*2030*/  @!PT LDS RZ, [RZ] ;  /* 0x00000000fffff984 */ /* 0x000fe20000000800 */
[----:B------:R-:W-:Y:S01]  /*2040*/  @!PT LDS RZ, [RZ] ;  /* 0x00000000fffff984 */ /* 0x000fe20000000800 */
[----:B------:R-:W-:Y:S01]  /*2050*/  @!PT LDS RZ, [RZ] ;  /* 0x00000000fffff984 */ /* 0x000fe20000000800 */
[----:B------:R-:W-:Y:S01]  /*2060*/  @!PT LDS RZ, [RZ] ;  /* 0x00000000fffff984 */ /* 0x000fe20000000800 */
[----:B------:R1:W-:Y:S06]  /*2070*/  MEMBAR.ALL.CTA ;  /* 0x0000000000007992 */ /* 0x0003ec0000008000 */
[----:B-1----:R-:W1:Y:S01]  /*2080*/  FENCE.VIEW.ASYNC.S ;  /* 0x00000000000073c6 */ /* 0x002e620000000000 */
[----:B------:R-:W-:-:S04]  /*2090*/  PRMT R2, RZ, 0x654, R2 ;  /* 0x00000654ff027816 */ /* 0x000fc80000000002 */
[----:B-1----:R1:W-:Y:S01]  /*20a0*/  SYNCS.ARRIVE.TRANS64.RED.A1T0 RZ, [R2+URZ], RZ ;  /* 0x000000ff02ff79a7 */ /* 0x0023e200081004ff */
[----:B--2---:R-:W-:-:S13]  /*20b0*/  LOP3.LUT P2, RZ, R6, 0x1, RZ, 0xc0, !PT ;  /* 0x0000000106ff7812 */ /* 0x004fda000784c0ff */
[----:B------:R-:W-:Y:S01]  /*20c0*/  @P2 SHF.R.U32.HI R3, RZ, 0x10, R5 ;  /* 0x00000010ff032819 */ /* 0x000fe20000011605 */
[----:B------:R-:W-:Y:S01]  /*20d0*/  VOTEU.ANY UP0, P2 ;  /* 0x0000000000ff7886 */ /* 0x000fe20001000100 */
[----:B------:R-:W-:Y:S02]  /*20e0*/  @P2 MOV R11, R4 ;  /* 0x00000004000b2202 */ /* 0x000fe40000000f00 */
[----:B------:R-:W-:Y:S02]  /*20f0*/  @P2 R2UR.BROADCAST UR8, R3 ;  /* 0x00000000030822ca */ /* 0x000fe400008e0000 */
[----:B------:R-:W-:-:S11]  /*2100*/  @P2 LOP3.LUT R8, R5, 0xffff, RZ, 0xc0, !PT ;  /* 0x0000ffff05082812 */ /* 0x000fd600078ec0ff */
[----:B------:R-:W-:Y:S01]  /*2110*/  @UP0 UMOV UR36, UR8 ;  /* 0x0000000800240c82 */ /* 0x000fe20008000000 */
[----:B-1----:R-:W-:Y:S05]  /*2120*/  @!P0 BRA `(.L_x_40) ;  /* 0x0000000000b88947 */ /* 0x002fea0003800000 */
[----:B------:R-:W3:Y:S01]  /*2130*/  LDC.64 R4, c[0x0][0xb18] ;  /* 0x0002c600ff047b82 */ /* 0x000ee20000000a00 */
[----:B------:R-:W-:-:S07]  /*2140*/  ISETP.NE.AND P3, PT, R72, 0x1, PT ;  /* 0x000000014800780c */ /* 0x000fce0003f65270 */
[----:B------:R-:W1:Y:S08]  /*2150*/  LDC.64 R6, c[0x0][0xb10] ;  /* 0x0002c400ff067b82 */ /* 0x000e700000000a00 */
[----:B------:R-:W2:Y:S08]  /*2160*/  LDC R18, c[0x0][0xb20] ;  /* 0x0002c800ff127b82 */ /* 0x000eb00000000800 */
[----:B------:R-:W4:Y:S01]  /*2170*/  LDC R20, c[0x0][0xb0c] ;  /* 0x0002c300ff147b82 */ /* 0x000f220000000800 */
[----:B---3--:R-:W-:Y:S01]  /*2180*/  IMAD.HI.U32 R19, R0, R5, RZ ;  /* 0x0000000500137227 */ /* 0x008fe200078e00ff */
[----:B------:R-:W-:-:S03]  /*2190*/  ISETP.NE.AND P0, PT, R4, 0x1, PT ;  /* 0x000000010400780c */ /* 0x000fc60003f05270 */
[----:B------:R-:W-:-:S03]  /*21a0*/  IMAD.HI.U32 R5, R8, R5, RZ ;  /* 0x0000000508057227 */ /* 0x000fc600078e00ff */
[----:B------:R-:W3:Y:S01]  /*21b0*/  LDC.64 R2, c[0x0][0xb28] ;  /* 0x0002ca00ff027b82 */ /* 0x000ee20000000a00 */
[----:B-1----:R-:W-:-:S04]  /*21c0*/  IMAD.HI.U32 R22, R9, R6, RZ ;  /* 0x0000000609167227 */ /* 0x002fc800078e00ff */
[----:B------:R-:W-:Y:S01]  /*21d0*/  IMAD.HI.U32 R24, R11, R6, RZ ;  /* 0x000000060b187227 */ /* 0x000fe200078e00ff */
[----:B------:R-:W-:Y:S02]  /*21e0*/  SHF.R.U32.HI R22, RZ, R7, R22 ;  /* 0x00000007ff167219 */ /* 0x000fe40000011616 */
[-C--:B--2---:R-:W-:Y:S02]  /*21f0*/  SHF.R.U32.HI R19, RZ, R18.reuse, R19 ;  /* 0x00000012ff137219 */ /* 0x084fe40000011613 */
[----:B------:R-:W-:Y:S02]  /*2200*/  SHF.R.U32.HI R5, RZ, R18, R5 ;  /* 0x00000012ff057219 */ /* 0x000fe40000011605 */
[----:B------:R-:W-:Y:S02]  /*2210*/  SEL R19, R0, R19, !P0 ;  /* 0x0000001300137207 */ /* 0x000fe40004000000 */
[----:B------:R-:W-:Y:S02]  /*2220*/  SHF.R.U32.HI R24, RZ, R7, R24 ;  /* 0x00000007ff187219 */ /* 0x000fe40000011618 */
[----:B----4-:R-:W-:-:S02]  /*2230*/  ISETP.NE.AND P1, PT, R20, 0x1, PT ;  /* 0x000000011400780c */ /* 0x010fc40003f25270 */
[----:B------:R-:W-:Y:S02]  /*2240*/  SEL R5, R8, R5, !P0 ;  /* 0x0000000508057207 */ /* 0x000fe40004000000 */
[----:B------:R-:W-:Y:S02]  /*2250*/  SEL R21, R9, R22, !P1 ;  /* 0x0000001609157207 */ /* 0x000fe40004800000 */
[----:B------:R-:W-:Y:S01]  /*2260*/  SEL R7, R11, R24, !P1 ;  /* 0x000000180b077207 */ /* 0x000fe20004800000 */
[----:B---3--:R-:W-:-:S04]  /*2270*/  IMAD.HI.U32 R22, R19, R2, RZ ;  /* 0x0000000213167227 */ /* 0x008fc800078e00ff */
[----:B------:R-:W-:Y:S01]  /*2280*/  IMAD.HI.U32 R6, R21, R2, RZ ;  /* 0x0000000215067227 */ /* 0x000fe200078e00ff */
[----:B------:R-:W-:-:S04]  /*2290*/  @P3 SHF.R.U32.HI R19, RZ, R3, R22 ;  /* 0x00000003ff133219 */ /* 0x000fc80000011616 */
[----:B------:R-:W-:Y:S01]  /*22a0*/  @P3 SHF.R.U32.HI R21, RZ, R3, R6 ;  /* 0x00000003ff153219 */ /* 0x000fe20000011606 */
[----:B------:R-:W-:-:S04]  /*22b0*/  IMAD R19, R72, R19, RZ ;  /* 0x0000001348137224 */ /* 0x000fc800078e02ff */
[----:B------:R-:W-:Y:S01]  /*22c0*/  IMAD R6, R72, R21, RZ ;  /* 0x0000001548067224 */ /* 0x000fe200078e02ff */
[C---:B------:R-:W-:Y:S02]  /*22d0*/  ISETP.GE.AND P0, PT, R5.reuse, R19, PT ;  /* 0x000000130500720c */ /* 0x040fe40003f06270 */
[----:B------:R-:W-:Y:S02]  /*22e0*/  IADD3 R19, PT, PT, -R5, RZ, RZ ;  /* 0x000000ff05137210 */ /* 0x000fe40007ffe1ff */
[----:B------:R-:W-:Y:S01]  /*22f0*/  ISETP.GE.OR P0, PT, R7, R6, P0 ;  /* 0x000000060700720c */ /* 0x000fe20000706670 */
[----:B------:R-:W-:-:S04]  /*2300*/  IMAD.HI.U32 R6, R5, R2, RZ ;  /* 0x0000000205067227 */ /* 0x000fc800078e00ff */
[----:B------:R-:W-:Y:S01]  /*2310*/  IMAD R8, R4, R19, R8 ;  /* 0x0000001304087224 */ /* 0x000fe200078e0208 */
[----:B------:R-:W-:-:S04]  /*2320*/  SHF.R.U32.HI R6, RZ, R3, R6 ;  /* 0x00000003ff067219 */ /* 0x000fc80000011606 */
[----:B------:R-:W-:-:S03]  /*2330*/  SEL R6, R5, R6, !P3 ;  /* 0x0000000605067207 */ /* 0x000fc60005800000 */
[----:B------:R-:W-:-:S04]  /*2340*/  @!P0 IMAD.HI.U32 R18, R7, R2, RZ ;  /* 0x0000000207128227 */ /* 0x000fc800078e00ff */
[----:B------:R-:W-:Y:S01]  /*2350*/  IMAD.MOV R2, RZ, RZ, -R6 ;  /* 0x000000ffff027224 */ /* 0x000fe200078e0a06 */
[----:B------:R-:W-:-:S03]  /*2360*/  @!P0 SHF.R.U32.HI R18, RZ, R3, R18 ;  /* 0x00000003ff128219 */ /* 0x000fc60000011612 */
[----:B------:R-:W-:Y:S01]  /*2370*/  IMAD R2, R72, R2, R5 ;  /* 0x0000000248027224 */ /* 0x000fe200078e0205 */
        /* <DEDUP_REMOVED lines=9> */
.L_x_40:
[----:B------:R-:W1:Y:S02]  /*2410*/  LDCU UR8, c[0x0][0xb30] ;  /* 0x00016600ff0877ac */ /* 0x000e640008000800 */
[----:B-1----:R-:W-:-:S09]  /*2420*/  UISETP.NE.AND UP0, UPT, UR8, 0x1, UPT ;  /* 0x000000010800788c */ /* 0x002fd2000bf05270 */
[----:B------:R-:W-:Y:S05]  /*2430*/  BRA.U UP0, `(.L_x_41) ;  /* 0x0000000100407547 */ /* 0x000fea000b800000 */
[----:B------:R-:W1:Y:S08]  /*2440*/  LDC.64 R4, c[0x0][0xb10] ;  /* 0x0002c400ff047b82 */ /* 0x000e700000000a00 */
[----:B------:R-:W2:Y:S08]  /*2450*/  LDC.64 R2, c[0x0][0xb18] ;  /* 0x0002c600ff027b82 */ /* 0x000eb00000000a00 */
[----:B------:R-:W4:Y:S08]  /*2460*/  LDC R6, c[0x0][0xb20] ;  /* 0x0002c800ff067b82 */ /* 0x000f300000000800 */
[----:B------:R-:W3:Y:S01]  /*2470*/  LDC R18, c[0x0][0xb0c] ;  /* 0x0002c300ff127b82 */ /* 0x000ee20000000800 */
[----:B-1----:R-:W-:-:S05]  /*2480*/  IMAD.HI.U32 R4, R11, R4, RZ ;  /* 0x000000040b047227 */ /* 0x002fca00078e00ff */
[----:B------:R-:W-:Y:S01]  /*2490*/  SHF.R.U32.HI R4, RZ, R5, R4 ;  /* 0x00000005ff047219 */ /* 0x000fe20000011604 */
[----:B--2---:R-:W-:Y:S01]  /*24a0*/  IMAD.HI.U32 R3, R8, R3, RZ ;  /* 0x0000000308037227 */ /* 0x004fe200078e00ff */
[----:B------:R-:W-:-:S04]  /*24b0*/  ISETP.NE.AND P0, PT, R2, 0x1, PT ;  /* 0x000000010200780c */ /* 0x000fc80003f05270 */
[----:B----4-:R-:W-:-:S04]  /*24c0*/  SHF.R.U32.HI R3, RZ, R6, R3 ;  /* 0x00000006ff037219 */ /* 0x010fc80000011603 */
[----:B------:R-:W-:Y:S02]  /*24d0*/  SEL R3, R8, R3, !P0 ;  /* 0x0000000308037207 */ /* 0x000fe40004000000 */
[----:B---3--:R-:W-:-:S04]  /*24e0*/  ISETP.NE.AND P1, PT, R18, 0x1, PT ;  /* 0x000000011200780c */ /* 0x008fc80003f25270 */
[----:B------:R-:W-:-:S05]  /*24f0*/  SEL R4, R11, R4, !P1 ;  /* 0x000000040b047207 */ /* 0x000fca0004800000 */
[----:B------:R-:W-:Y:S02]  /*2500*/  IMAD.IADD R5, R3, 0x1, -R4 ;  /* 0x0000000103057824 */ /* 0x000fe400078e0a04 */
[----:B------:R-:W-:Y:S02]  /*2510*/  IMAD.IADD R3, R4, 0x1, -R3 ;  /* 0x0000000104037824 */ /* 0x000fe400078e0a03 */
[----:B------:R-:W-:Y:S02]  /*2520*/  IMAD R11, R5, R18, R11 ;  /* 0x00000012050b7224 */ /* 0x000fe400078e020b */
[----:B------:R-:W-:-:S07]  /*2530*/  IMAD R8, R3, R2, R8 ;  /* 0x0000000203087224 */ /* 0x000fce00078e0208 */
.L_x_41:
[----:B------:R-:W-:Y:S01]  /*2540*/  VIADD R14, R14, 0x1 ;  /* 0x000000010e0e7836 */ /* 0x000fe20000000000 */
[----:B------:R-:W-:Y:S01]  /*2550*/  PLOP3.LUT P1, PT, PT, PT, PT, 0x80, 0x8 ;  /* 0x000000000008781c */ /* 0x000fe20003f2f070 */
[----:B------:R-:W-:Y:S02]  /*2560*/  IMAD.IADD R155, R11, 0x1, R154 ;  /* 0x000000010b9b7824 */ /* 0x000fe400078e029a */
[----:B------:R-:W-:Y:S01]  /*2570*/  IMAD.IADD R164, R8, 0x1, R143 ;  /* 0x0000000108a47824 */ /* 0x000fe200078e028f */
[----:B------:R-:W-:-:S04]  /*2580*/  ISETP.NE.AND P0, PT, R14, 0x2, PT ;  /* 0x000000020e00780c */ /* 0x000fc80003f05270 */
[----:B------:R-:W-:Y:S02]  /*2590*/  SEL R2, RZ, 0x1, P0 ;  /* 0x00000001ff027807 */ /* 0x000fe40000000000 */
[----:B------:R-:W-:Y:S02]  /*25a0*/  SEL R14, R14, RZ, P0 ;  /* 0x000000ff0e0e7207 */ /* 0x000fe40000000000 */
[----:B------:R-:W-:Y:S01]  /*25b0*/  LOP3.LUT R13, R13, R2, RZ, 0x3c, !PT ;  /* 0x000000020d0d7212 */ /* 0x000fe200078e3cff */
[----:B------:R-:W-:Y:S06]  /*25c0*/  @P2 BRA `(.L_x_42) ;  /* 0xfffffff000582947 */ /* 0x000fec000383ffff */
[----:B------:R-:W-:Y:S01]  /*25d0*/  UIADD3 UR4, UPT, UPT, UR4, 0x28, URZ ;  /* 0x0000002804047890 */ /* 0x000fe2000fffe0ff */
[----:B------:R-:W-:-:S03]  /*25e0*/  SHF.L.U32 R3, R15, 0x1f, RZ ;  /* 0x0000001f0f037819 */ /* 0x000fc600000006ff */
[----:B------:R-:W-:-:S09]  /*25f0*/  ULEA UR5, UR13, UR4, 0x3 ;  /* 0x000000040d057291 */ /* 0x000fd2000f8e18ff */
[----:B------:R-:W1:Y:S02]  /*2600*/  SYNCS.PHASECHK.TRANS64.TRYWAIT P0, [UR5], R3 ;  /* 0x00000003ff0075a7 */ /* 0x000e640008001105 */
[----:B-1----:R-:W-:Y:S05]  /*2610*/  @!P0 BRA `(.L_x_43) ;  /* 0x0000004800e48947 */ /* 0x002fea0003800000 */
.L_x_119:
[----:B------:R-:W-:-:S04]  /*2620*/  UIADD3 UR6, UPT, UPT, UR13, 0x1, URZ ;  /* 0x000000010d067890 */ /* 0x000fc8000fffe0ff */
[----:B------:R-:W-:-:S04]  /*2630*/  UISETP.NE.AND UP0, UPT, UR6, 0x5, UPT ;  /* 0x000000050600788c */ /* 0x000fc8000bf05270 */
[----:B------:R-:W-:Y:S02]  /*2640*/  USEL UR7, URZ, 0x1, UP0 ;  /* 0x00000001ff077887 */ /* 0x000fe40008000000 */
[----:B------:R-:W-:-:S04]  /*2650*/  USEL UR6, UR6, URZ, UP0 ;  /* 0x000000ff06067287 */ /* 0x000fc80008000000 */
[----:B------:R-:W-:Y:S01]  /*2660*/  ULEA UR5, UR6, UR4, 0x3 ;  /* 0x0000000406057291 */ /* 0x000fe2000f8e18ff */
[----:B------:R-:W-:-:S04]  /*2670*/  LOP3.LUT R2, R15, UR7, RZ, 0x3c, !PT ;  /* 0x000000070f027c12 */ /* 0x000fc8000f8e3cff */
[----:B-1----:R-:W-:-:S04]  /*2680*/  SHF.L.U32 R3, R2, 0x1f, RZ ;  /* 0x0000001f02037819 */ /* 0x002fc800000006ff */
[----:B------:R-:W1:Y:S02]  /*2690*/  SYNCS.PHASECHK.TRANS64.TRYWAIT P0, [UR5], R3 ;  /* 0x00000003ff0075a7 */ /* 0x000e640008001105 */
[----:B-1----:R-:W-:Y:S05]  /*26a0*/  @!P0 BRA `(.L_x_44) ;  /* 0x0000004800d88947 */ /* 0x002fea0003800000 */
.L_x_121:
        /* <DEDUP_REMOVED lines=9> */
.L_x_123:
        /* <DEDUP_REMOVED lines=9> */
.L_x_125:
[----:B------:R-:W-:-:S04]  /*27d0*/  UIADD3 UR6, UPT, UPT, UR6, 0x1, URZ ;  /* 0x0000000106067890 */ /* 0x000fc8000fffe0ff */
[----:B------:R-:W-:-:S04]  /*27e0*/  UISETP.NE.AND UP0, UPT, UR6, 0x5, UPT ;  /* 0x000000050600788c */ /* 0x000fc8000bf05270 */
[----:B------:R-:W-:Y:S02]  /*27f0*/  USEL UR5, URZ, 0x1, UP0 ;  /* 0x00000001ff057887 */ /* 0x000fe40008000000 */
[----:B------:R-:W-:-:S04]  /*2800*/  USEL UR6, UR6, URZ, UP0 ;  /* 0x000000ff06067287 */ /* 0x000fc80008000000 */
[----:B------:R-:W-:Y:S01]  /*2810*/  ULEA UR6, UR6, UR4, 0x3 ;  /* 0x0000000406067291 */ /* 0x000fe2000f8e18ff */
[----:B-1----:R-:W-:-:S04]  /*2820*/  LOP3.LUT R3, R2, UR5, RZ, 0x3c, !PT ;  /* 0x0000000502037c12 */ /* 0x002fc8000f8e3cff */
[----:B------:R-:W-:Y:S01]  /*2830*/  SHF.L.U32 R3, R3, 0x1f, RZ ;  /* 0x0000001f03037819 */ /* 0x000fe200000006ff */
[----:B---3--:R-:W-:-:S07]  /*2840*/  IMAD.U32 R0, RZ, RZ, UR6 ;  /* 0x00000006ff007e24 */ /* 0x008fce000f8e00ff */
.L_x_47:
[----:B-1----:R1:W2:Y:S02]  /*2850*/  SYNCS.PHASECHK.TRANS64.TRYWAIT P0, [R0+URZ], R3 ;  /* 0x00000003000075a7 */ /* 0x0022a400080011ff */
[----:B--2---:R-:W-:Y:S05]  /*2860*/  @!P0 NANOSLEEP.SYNCS 0x989680 ;  /* 0x009896800000895d */ /* 0x004fea0003900000 */
[----:B------:R-:W2:Y:S02]  /*2870*/  @!P0 SYNCS.PHASECHK.TRANS64 P0, [R0+URZ], R3 ;  /* 0x00000003000085a7 */ /* 0x000ea400080010ff */
[----:B--2---:R-:W-:Y:S05]  /*2880*/  @P0 EXIT ;  /* 0x000000000000094d */ /* 0x004fea0003800000 */
[----:B------:R-:W-:Y:S05]  /*2890*/  BRA `(.L_x_47) ;  /* 0xfffffffc00ec7947 */ /* 0x000fea000383ffff */
.L_x_22:
[----:B------:R-:W-:-:S04]  /*28a0*/  UISETP.NE.AND UP1, UPT, UR37, URZ, UPT ;  /* 0x000000ff2500728c */ /* 0x000fc8000bf25270 */
[----:B------:R-:W-:-:S09]  /*28b0*/  UISETP.NE.OR UP1, UPT, UR10, 0x1, UP1 ;  /* 0x000000010a00788c */ /* 0x000fd20008f25670 */
[----:B------:R-:W-:Y:S05]  /*28c0*/  BRA.U UP1, `(.L_x_48) ;  /* 0x00000005014c7547 */ /* 0x000fea000b800000 */
[----:B------:R-:W-:Y:S01]  /*28d0*/  HFMA2 R11, -RZ, RZ, 0, 0 ;  /* 0x00000000ff0b7431 */ /* 0x000fe200000001ff */
[----:B------:R-:W-:Y:S01]  /*28e0*/  ISETP.GE.U32.AND P2, PT, R10, 0x2, PT ;  /* 0x000000020a00780c */ /* 0x000fe20003f46070 */
[----:B------:R-:W-:Y:S01]  /*28f0*/  IMAD.MOV.U32 R12, RZ, RZ, 0x1 ;  /* 0x00000001ff0c7424 */ /* 0x000fe200078e00ff */
[----:B------:R-:W-:Y:S01]  /*2900*/  CS2R R8, SRZ ;  /* 0x0000000000087805 */ /* 0x000fe2000001ff00 */
[----:B------:R-:W-:Y:S01]  /*2910*/  IMAD.MOV.U32 R3, RZ, RZ, RZ ;  /* 0x000000ffff037224 */ /* 0x000fe200078e00ff */
[----:B------:R-:W-:Y:S01]  /*2920*/  UMOV UR4, 0x400 ;  /* 0x0000040000047882 */ /* 0x000fe20000000000 */
[----:B------:R-:W-:Y:S01]  /*2930*/  UMOV UR6, URZ ;  /* 0x000000ff00067c82 */ /* 0x000fe20008000000 */
[----:B------:R-:W-:-:S12]  /*2940*/  ULEA UR37, UR37, UR4, 0x18 ;  /* 0x0000000425257291 */ /* 0x000fd8000f8ec0ff */
.L_x_52:
[----:B------:R-:W-:Y:S02]  /*2950*/  LEA R0, R3, UR37, 0x3 ;  /* 0x0000002503007c11 */ /* 0x000fe4000f8e18ff */
[----:B------:R-:W-:-:S03]  /*2960*/  SHF.L.U32 R5, R8, 0x1f, RZ ;  /* 0x0000001f08057819 */ /* 0x000fc600000006ff */
[----:B------:R-:W-:Y:S01]  /*2970*/  VIADD R4, R0, 0xe0 ;  /* 0x000000e000047836 */ /* 0x000fe20000000000 */
[----:B------:R-:W1:Y:S02]  /*2980*/  SYNCS.PHASECHK.TRANS64.TRYWAIT P0, [R0+URZ+0xd0], R5 ;  /* 0x0000d005000075a7 */ /* 0x000e6400080011ff */
[----:B-1----:R-:W-:Y:S05]  /*2990*/  @!P0 BRA `(.L_x_49) ;  /* 0x0000004800648947 */ /* 0x002fea0003800000 */
.L_x_126:
[----:B------:R-:W-:Y:S01]  /*29a0*/  ULEA UR5, UR6, UR37, 0x3 ;  /* 0x0000002506057291 */ /* 0x000fe2000f8e18ff */
[----:B------:R-:W-:Y:S01]  /*29b0*/  PRMT R4, RZ, 0x654, R4 ;  /* 0x00000654ff047816 */ /* 0x000fe20000000004 */
[----:B-1----:R-:W-:Y:S01]  /*29c0*/  @!P2 IMAD.MOV.U32 R5, RZ, RZ, 0x10 ;  /* 0x00000010ff05a424 */ /* 0x002fe200078e00ff */
[----:B------:R-:W-:Y:S01]  /*29d0*/  SHF.L.U32 R7, R12, 0x1f, RZ ;  /* 0x0000001f0c077819 */ /* 0x000fe200000006ff */
[----:B------:R-:W-:Y:S01]  /*29e0*/  UIADD3 UR4, UPT, UPT, UR5, 0x70, URZ ;  /* 0x0000007005047890 */ /* 0x000fe2000fffe0ff */
[----:B------:R1:W-:Y:S05]  /*29f0*/  SYNCS.ARRIVE.TRANS64.RED.A1T0 RZ, [R4+URZ], RZ ;  /* 0x000000ff04ff79a7 */ /* 0x0003ea00081004ff */
[----:B------:R-:W-:Y:S01]  /*2a00*/  IMAD.U32 R13, RZ, RZ, UR4 ;  /* 0x00000004ff0d7e24 */ /* 0x000fe2000f8e00ff */
[----:B------:R-:W2:Y:S04]  /*2a10*/  SYNCS.PHASECHK.TRANS64.TRYWAIT P0, [UR5+0x80], R7 ;  /* 0x00008007ff0075a7 */ /* 0x000ea80008001105 */
[----:B------:R-:W-:Y:S01]  /*2a20*/  PRMT R13, R10, 0x654, R13 ;  /* 0x000006540a0d7816 */ /* 0x000fe2000000000d */
[----:B-12---:R-:W-:Y:S06]  /*2a30*/  @!P0 BRA `(.L_x_50) ;  /* 0x0000004800508947 */ /* 0x006fec0003800000 */
.L_x_128:
[----:B------:R-:W-:Y:S01]  /*2a40*/  ULEA UR4, UR6, UR37, 0x4 ;  /* 0x0000002506047291 */ /* 0x000fe2000f8e20ff */
[----:B------:R-:W-:Y:S01]  /*2a50*/  SEL R2, R13, R2, !P2 ;  /* 0x000000020d027207 */ /* 0x000fe20005000000 */
[----:B------:R-:W-:Y:S01]  /*2a60*/  UIADD3 UR5, UPT, UPT, UR5, 0x70, URZ ;  /* 0x0000007005057890 */ /* 0x000fe2000fffe0ff */
[----:B-1----:R-:W-:Y:S01]  /*2a70*/  LEA R0, R11, UR37, 0x3 ;  /* 0x000000250b007c11 */ /* 0x002fe2000f8e18ff */
[----:B------:R-:W-:Y:S01]  /*2a80*/  UIADD3 UR4, UPT, UPT, UR4, 0x100, URZ ;  /* 0x0000010004047890 */ /* 0x000fe2000fffe0ff */
[----:B------:R1:W-:Y:S01]  /*2a90*/  @!P2 SYNCS.ARRIVE.TRANS64.RED RZ, [R2+URZ], R5 ;  /* 0x0000000502ffa9a7 */ /* 0x0003e200080004ff */
[----:B------:R-:W-:Y:S01]  /*2aa0*/  UIADD3 UR6, UPT, UPT, UR6, 0x1, URZ ;  /* 0x0000000106067890 */ /* 0x000fe2000fffe0ff */
[----:B------:R-:W-:-:S03]  /*2ab0*/  VIADD R3, R3, 0x1 ;  /* 0x0000000103037836 */ /* 0x000fc60000000000 */
[----:B------:R-:W-:Y:S02]  /*2ac0*/  UISETP.NE.AND UP0, UPT, UR6, 0x2, UPT ;  /* 0x000000020600788c */ /* 0x000fe4000bf05270 */
[----:B------:R-:W-:Y:S01]  /*2ad0*/  ISETP.NE.AND P0, PT, R3, 0x2, PT ;  /* 0x000000020300780c */ /* 0x000fe20003f05270 */
[----:B------:R-:W-:Y:S06]  /*2ae0*/  UGETNEXTWORKID.BROADCAST [UR4], [UR5] ;  /* 0x00000000040073ca */ /* 0x000fec0008000100 */
[----:B------:R-:W-:Y:S02]  /*2af0*/  USEL UR4, URZ, 0x1, UP0 ;  /* 0x00000001ff047887 */ /* 0x000fe40008000000 */
[----:B------:R-:W-:-:S04]  /*2b00*/  USEL UR6, UR6, URZ, UP0 ;  /* 0x000000ff06067287 */ /* 0x000fc80008000000 */
[----:B------:R-:W-:Y:S02]  /*2b10*/  LOP3.LUT R12, R12, UR4, RZ, 0x3c, !PT ;  /* 0x000000040c0c7c12 */ /* 0x000fe4000f8e3cff */
[----:B-1----:R-:W-:-:S04]  /*2b20*/  SHF.L.U32 R5, R9, 0x1f, RZ ;  /* 0x0000001f09057819 */ /* 0x002fc800000006ff */
[----:B------:R-:W1:Y:S02]  /*2b30*/  SYNCS.PHASECHK.TRANS64.TRYWAIT P1, [R0+URZ+0x70], R5 ;  /* 0x00007005000075a7 */ /* 0x000e6400080211ff */
[----:B-1----:R-:W-:Y:S05]  /*2b40*/  @!P1 BRA `(.L_x_51) ;  /* 0x0000004800249947 */ /* 0x002fea0003800000 */
.L_x_129:
[----:B------:R-:W-:Y:S01]  /*2b50*/  LEA R4, R11, UR37, 0x4 ;  /* 0x000000250b047c11 */ /* 0x000fe2000f8e20ff */
[----:B-1----:R-:W-:Y:S01]  /*2b60*/  VIADD R0, R0, 0x80 ;  /* 0x0000008000007836 */ /* 0x002fe20000000000 */
[----:B------:R-:W-:Y:S01]  /*2b70*/  SEL R3, R3, RZ, P0 ;  /* 0x000000ff03037207 */ /* 0x000fe20000000000 */
[----:B------:R-:W-:-:S03]  /*2b80*/  VIADD R11, R11, 0x1 ;  /* 0x000000010b0b7836 */ /* 0x000fc60000000000 */
[----:B------:R-:W1:Y:S01]  /*2b90*/  LDS.128 R4, [R4+0x100] ;  /* 0x0001000004047984 */ /* 0x000e620000000c00 */
[----:B------:R-:W-:Y:S02]  /*2ba0*/  PRMT R0, RZ, 0x654, R0 ;  /* 0x00000654ff007816 */ /* 0x000fe40000000000 */
[C---:B------:R-:W-:Y:S01]  /*2bb0*/  ISETP.NE.AND P1, PT, R11.reuse, 0x2, PT ;  /* 0x000000020b00780c */ /* 0x040fe20003f25270 */
[----:B------:R-:W-:Y:S01]  /*2bc0*/  @!PT LDS RZ, [RZ] ;  /* 0x00000000fffff984 */ /* 0x000fe20000000800 */
[----:B------:R-:W-:Y:S01]  /*2bd0*/  @!PT LDS RZ, [RZ] ;  /* 0x00000000fffff984 */ /* 0x000fe20000000800 */
[----:B------:R-:W-:Y:S01]  /*2be0*/  @!PT LDS RZ, [RZ] ;  /* 0x00000000fffff984 */ /* 0x000fe20000000800 */
[----:B------:R-:W-:Y:S01]  /*2bf0*/  @!PT LDS RZ, [RZ] ;  /* 0x00000000fffff984 */ /* 0x000fe20000000800 */
[----:B------:R2:W-:Y:S06]  /*2c00*/  MEMBAR.ALL.CTA ;  /* 0x0000000000007992 */ /* 0x0005ec0000008000 */
[----:B--2---:R-:W2:Y:S01]  /*2c10*/  FENCE.VIEW.ASYNC.S ;  /* 0x00000000000073c6 */ /* 0x004ea20000000000 */
[----:B------:R-:W-:Y:S01]  /*2c20*/  SEL R11, R11, RZ, P1 ;  /* 0x000000ff0b0b7207 */ /* 0x000fe20000800000 */
[----:B--2---:R2:W-:Y:S01]  /*2c30*/  SYNCS.ARRIVE.TRANS64.RED.A1T0 RZ, [R0+URZ], RZ ;  /* 0x000000ff00ff79a7 */ /* 0x0045e200081004ff */
[----:B-1----:R-:W-:-:S02]  /*2c40*/  LOP3.LUT P3, RZ, R6, 0x1, RZ, 0xc0, !PT ;  /* 0x0000000106ff7812 */ /* 0x002fc4000786c0ff */
[----:B------:R-:W-:-:S04]  /*2c50*/  SEL R5, RZ, 0x1, P0 ;  /* 0x00000001ff057807 */ /* 0x000fc80000000000 */
[----:B------:R-:W-:Y:S02]  /*2c60*/  LOP3.LUT R8, R8, R5, RZ, 0x3c, !PT ;  /* 0x0000000508087212 */ /* 0x000fe400078e3cff */
[----:B--2---:R-:W-:-:S04]  /*2c70*/  SEL R0, RZ, 0x1, P1 ;  /* 0x00000001ff007807 */ /* 0x004fc80000800000 */
[----:B------:R-:W-:Y:S01]  /*2c80*/  LOP3.LUT R9, R9, R0, RZ, 0x3c, !PT ;  /* 0x0000000009097212 */ /* 0x000fe200078e3cff */
[----:B------:R-:W-:Y:S06]  /*2c90*/  @P3 BRA `(.L_x_52) ;  /* 0xfffffffc002c3947 */ /* 0x000fec000383ffff */
[----:B------:R-:W-:Y:S01]  /*2ca0*/  ULEA UR5, UR6, UR37, 0x3 ;  /* 0x0000002506057291 */ /* 0x000fe2000f8e18ff */
[----:B------:R-:W-:-:S08]  /*2cb0*/  SHF.L.U32 R3, R12, 0x1f, RZ ;  /* 0x0000001f0c037819 */ /* 0x000fd000000006ff */
[----:B------:R-:W1:Y:S02]  /*2cc0*/  SYNCS.PHASECHK.TRANS64 P0, [UR5+0x80], R3 ;  /* 0x00008003ff0075a7 */ /* 0x000e640008001005 */
[----:B-1----:R-:W-:Y:S05]  /*2cd0*/  @P0 BRA `(.L_x_53) ;  /* 0x0000000000080947 */ /* 0x002fea0003800000 */
[----:B------:R-:W1:Y:S02]  /*2ce0*/  SYNCS.PHASECHK.TRANS64.TRYWAIT P0, [UR5+0x80], R3 ;  /* 0x00008003ff0075a7 */ /* 0x000e640008001105 */
[----:B-1----:R-:W-:Y:S05]  /*2cf0*/  @!P0 BRA `(.L_x_54) ;  /* 0x0000004400cc8947 */ /* 0x002fea0003800000 */
.L_x_53:
[----:B------:R-:W-:-:S04]  /*2d00*/  UIADD3 UR4, UPT, UPT, UR6, 0x1, URZ ;  /* 0x0000000106047890 */ /* 0x000fc8000fffe0ff */
[----:B------:R-:W-:-:S04]  /*2d10*/  UISETP.NE.AND UP0, UPT, UR4, 0x2, UPT ;  /* 0x000000020400788c */ /* 0x000fc8000bf05270 */
[----:B------:R-:W-:Y:S02]  /*2d20*/  USEL UR7, URZ, 0x1, UP0 ;  /* 0x00000001ff077887 */ /* 0x000fe40008000000 */
[----:B------:R-:W-:-:S04]  /*2d30*/  USEL UR4, UR4, URZ, UP0 ;  /* 0x000000ff04047287 */ /* 0x000fc80008000000 */
[----:B------:R-:W-:Y:S01]  /*2d40*/  ULEA UR4, UR4, UR37, 0x3 ;  /* 0x0000002504047291 */ /* 0x000fe2000f8e18ff */
[----:B-1----:R-:W-:-:S04]  /*2d50*/  LOP3.LUT R3, R12, UR7, RZ, 0x3c, !PT ;  /* 0x000000070c037c12 */ /* 0x002fc8000f8e3cff */
[----:B------:R-:W-:-:S04]  /*2d60*/  SHF.L.U32 R0, R3, 0x1f, RZ ;  /* 0x0000001f03007819 */ /* 0x000fc800000006ff */
[----:B------:R-:W1:Y:S02]  /*2d70*/  SYNCS.PHASECHK.TRANS64 P0, [UR4+0x80], R0 ;  /* 0x00008000ff0075a7 */ /* 0x000e640008001004 */
[----:B-1----:R-:W-:Y:S05]  /*2d80*/  @P0 EXIT ;  /* 0x000000000000094d */ /* 0x002fea0003800000 */
[----:B------:R-:W-:Y:S02]  /*2d90*/  SHF.L.U32 R3, R3, 0x1f, RZ ;  /* 0x0000001f03037819 */ /* 0x000fe400000006ff */
[----:B------:R-:W-:-:S07]  /*2da0*/  MOV R0, UR4 ;  /* 0x0000000400007c02 */ /* 0x000fce0008000f00 */
.L_x_55:
[----:B-1----:R1:W2:Y:S02]  /*2db0*/  SYNCS.PHASECHK.TRANS64.TRYWAIT P0, [R0+URZ+0x80], R3 ;  /* 0x00008003000075a7 */ /* 0x0022a400080011ff */
[----:B--2---:R-:W-:Y:S05]  /*2dc0*/  @!P0 NANOSLEEP.SYNCS 0x989680 ;  /* 0x009896800000895d */ /* 0x004fea0003900000 */
[----:B------:R-:W2:Y:S02]  /*2dd0*/  @!P0 SYNCS.PHASECHK.TRANS64 P0, [R0+URZ+0x80], R3 ;  /* 0x00008003000085a7 */ /* 0x000ea400080010ff */
[----:B--2---:R-:W-:Y:S05]  /*2de0*/  @P0 EXIT ;  /* 0x000000000000094d */ /* 0x004fea0003800000 */
[----:B------:R-:W-:Y:S05]  /*2df0*/  BRA `(.L_x_55) ;  /* 0xfffffffc00ec7947 */ /* 0x000fea000383ffff */
.L_x_48:
[----:B------:R-:W-:Y:S05]  /*2e00*/  BRA.U UP4, `(.L_x_56) ;  /* 0x0000001104847547 */ /* 0x000fea000b800000 */
[----:B------:R-:W-:Y:S01]  /*2e10*/  UMOV UR6, 0x40 ;  /* 0x0000004000067882 */ /* 0x000fe20000000000 */
[----:B------:R-:W-:Y:S01]  /*2e20*/  NOP ;  /* 0x0000000000007918 */ /* 0x000fe20000000000 */
[----:B------:R-:W-:Y:S01]  /*2e30*/  ULEA UR6, UR37, UR6, 0x18 ;  /* 0x0000000625067291 */ /* 0x000fe2000f8ec0ff */
[----:B------:R-:W-:Y:S02]  /*2e40*/  UMOV UR7, 0x400 ;  /* 0x0000040000077882 */ /* 0x000fe40000000000 */
[----:B------:R-:W-:-:S06]  /*2e50*/  ULEA UR37, UR37, UR7, 0x18 ;  /* 0x0000000725257291 */ /* 0x000fcc000f8ec0ff */
[----:B------:R-:W1:Y:S02]  /*2e60*/  LDS.U8 R2, [UR6+0x1c] ;  /* 0x00001c06ff027984 */ /* 0x000e640008000000 */
[----:B-1----:R-:W-:-:S13]  /*2e70*/  ISETP.NE.AND P0, PT, R2, RZ, PT ;  /* 0x000000ff0200720c */ /* 0x002fda0003f05270 */
[----:B------:R-:W-:Y:S05]  /*2e80*/  @P0 BRA `(.L_x_57) ;  /* 0x0000000400080947 */ /* 0x000fea0003800000 */
[----:B------:R-:W-:Y:S02]  /*2e90*/  UISETP.NE.U32.AND UP0, UPT, UR5, 0x1, UPT ;  /* 0x000000010500788c */ /* 0x000fe4000bf05070 */
[----:B------:R-:W-:-:S07]  /*2ea0*/  UIADD3 UR8, UPT, UPT, UR6, 0x8, URZ ;  /* 0x0000000806087890 */ /* 0x000fce000fffe0ff */
[----:B------:R-:W-:Y:S05]  /*2eb0*/  BRA.U !UP0, `(.L_x_58) ;  /* 0x00000001089c7547 */ /* 0x000fea000b800000 */
[----:B------:R-:W-:Y:S01]  /*2ec0*/  ELECT P0, URZ, PT ;  /* 0x0000000000ff782f */ /* 0x000fe20003800000 */
[----:B------:R-:W-:-:S12]  /*2ed0*/  BSSY B0, `(.L_x_58) ;  /* 0x0000025000007945 */ /* 0x000fd80003800000 */
[----:B------:R-:W-:Y:S05]  /*2ee0*/  @!P0 BRA `(.L_x_59) ;  /* 0x00000000008c8947 */ /* 0x000fea0003800000 */
[----:B------:R-:W-:-:S05]  /*2ef0*/  UMOV UR7, 0x10 ;  /* 0x0000001000077882 */ /* 0x000fca0000000000 */
[----:B------:R-:W-:Y:S04]  /*2f00*/  DEPBAR.LE SB1, 0x36 ;  /* 0x00009d800000791a */ /* 0x000fe80000000000 */
[----:B------:R-:W1:Y:S02]  /*2f10*/  UTCATOMSWS.2CTA.FIND_AND_SET.ALIGN UP1, UR7, UR7 ;  /* 0x00000007000775e3 */ /* 0x000e640008220800 */
[----:B-1----:R-:W-:Y:S01]  /*2f20*/  MOV R11, UR7 ;  /* 0x00000007000b7c02 */ /* 0x002fe20008000f00 */
[----:B------:R-:W-:Y:S06]  /*2f30*/  BRA.U UP1, `(.L_x_60) ;  /* 0x0000000101187547 */ /* 0x000fec000b800000 */
.L_x_61:
[----:B------:R-:W-:Y:S05]  /*2f40*/  NANOSLEEP 0x64 ;  /* 0x000000640000795d */ /* 0x000fea0003800000 */
[----:B------:R-:W-:-:S05]  /*2f50*/  UMOV UR7, 0x10 ;  /* 0x0000001000077882 */ /* 0x000fca0000000000 */
[----:B------:R-:W-:Y:S04]  /*2f60*/  DEPBAR.LE SB1, 0x36 ;  /* 0x00009d800000791a */ /* 0x000fe80000000000 */
[----:B------:R-:W1:Y:S02]  /*2f70*/  UTCATOMSWS.2CTA.FIND_AND_SET.ALIGN UP1, UR7, UR7 ;  /* 0x00000007000775e3 */ /* 0x000e640008220800 */
[----:B-1----:R-:W-:Y:S01]  /*2f80*/  MOV R11, UR7 ;  /* 0x00000007000b7c02 */ /* 0x002fe20008000f00 */
[----:B------:R-:W-:Y:S05]  /*2f90*/  BRA.U !UP1, `(.L_x_61) ;  /* 0xfffffffd09e87547 */ /* 0x000fea000b83ffff */
.L_x_60:
[----:B------:R-:W1:Y:S01]  /*2fa0*/  LDS R5, [UR6+0x10] ;  /* 0x00001006ff057984 */ /* 0x000e620008000800 */
[----:B------:R-:W-:Y:S01]  /*2fb0*/  IMAD.U32 R3, RZ, RZ, UR37 ;  /* 0x00000025ff037e24 */ /* 0x000fe2000f8e00ff */
[----:B------:R-:W-:-:S03]  /*2fc0*/  MOV R2, UR4 ;  /* 0x0000000400027c02 */ /* 0x000fc60008000f00 */
[----:B------:R-:W-:Y:S01]  /*2fd0*/  VIADD R3, R3, 0x120 ;  /* 0x0000012003037836 */ /* 0x000fe20000000000 */
[----:B-1----:R-:W-:-:S04]  /*2fe0*/  SHF.L.U32 R5, R5, 0x1f, RZ ;  /* 0x0000001f05057819 */ /* 0x002fc800000006ff */
[----:B------:R-:W1:Y:S02]  /*2ff0*/  SYNCS.PHASECHK.TRANS64.TRYWAIT P0, [UR6+0x8], R5 ;  /* 0x00000805ff0075a7 */ /* 0x000e640008001106 */
[----:B-1----:R-:W-:Y:S05]  /*3000*/  @P0 BRA `(.L_x_62) ;  /* 0x0000000000080947 */ /* 0x002fea0003800000 */
[----:B------:R-:W1:Y:S02]  /*3010*/  SYNCS.PHASECHK.TRANS64.TRYWAIT P0, [UR6+0x8], R5 ;  /* 0x00000805ff0075a7 */ /* 0x000e640008001106 */
[----:B-1----:R-:W-:Y:S05]  /*3020*/  @!P0 BRA `(.L_x_63) ;  /* 0x0000004400188947 */ /* 0x002fea0003800000 */
.L_x_62:
[----:B-1----:R-:W-:Y:S01]  /*3030*/  HFMA2 R4, -RZ, RZ, 0, 5.9604644775390625e-08 ;  /* 0x00000001ff047431 */ /* 0x002fe200000001ff */
[----:B------:R-:W-:Y:S01]  /*3040*/  UPRMT UR7, UR4, 0x654, UR8 ;  /* 0x0000065404077896 */ /* 0x000fe20008000008 */
[----:B------:R-:W-:Y:S01]  /*3050*/  IMAD.MOV.U32 R6, RZ, RZ, 0xffff ;  /* 0x0000ffffff067424 */ /* 0x000fe200078e00ff */
[----:B------:R-:W-:Y:S01]  /*3060*/  PRMT R2, R2, 0x654, R3 ;  /* 0x0000065402027816 */ /* 0x000fe20000000003 */
[----:B------:R-:W-:Y:S02]  /*3070*/  IMAD.MOV.U32 R5, RZ, RZ, 0x4 ;  /* 0x00000004ff057424 */ /* 0x000fe400078e00ff */
[----:B------:R-:W-:Y:S01]  /*3080*/  IMAD.SHL.U32 R9, R11, 0x20, RZ ;  /* 0x000000200b097824 */ /* 0x000fe200078e00ff */
[----:B------:R-:W-:Y:S02]  /*3090*/  MOV R3, UR7 ;  /* 0x0000000700037c02 */ /* 0x000fe40008000f00 */
[-C--:B------:R-:W-:Y:S01]  /*30a0*/  SHF.L.U32 R7, R6, R11.reuse, RZ ;  /* 0x0000000b06077219 */ /* 0x080fe200000006ff */
[----:B------:R1:W-:Y:S01]  /*30b0*/  SYNCS.ARRIVE.TRANS64.RED RZ, [UR7], R5 ;  /* 0x00000005ffff79a7 */ /* 0x0003e20008000407 */
[----:B------:R-:W-:Y:S01]  /*30c0*/  SHF.L.U32 R6, R4, R11, RZ ;  /* 0x0000000b04067219 */ /* 0x000fe200000006ff */
[----:B------:R1:W-:Y:S04]  /*30d0*/  STS [UR37+0x120], R9 ;  /* 0x00012009ff007988 */ /* 0x0003e80008000825 */
[----:B------:R1:W-:Y:S04]  /*30e0*/  STAS [R2.64], R11 ;  /* 0x0000000b02007dbd */ /* 0x0003e8000c0008ff */
[----:B------:R1:W-:Y:S04]  /*30f0*/  ATOMS.OR RZ, [UR6+0x14], R7 ;  /* 0x00001407ffff798c */ /* 0x0003e8000b000006 */
[----:B------:R1:W-:Y:S04]  /*3100*/  ATOMS.OR RZ, [UR6+0x18], R6 ;  /* 0x00001806ffff798c */ /* 0x0003e8000b000006 */
[----:B------:R1:W-:Y:S02]  /*3110*/  ATOMS.XOR RZ, [UR6+0x10], R4 ;  /* 0x00001004ffff798c */ /* 0x0003e4000b800006 */
.L_x_59:
[----:B------:R-:W-:Y:S05]  /*3120*/  BSYNC B0 ;  /* 0x0000000000007941 */ /* 0x000fea0003800000 */
.L_x_58:
[----:B------:R-:W-:Y:S05]  /*3130*/  BRA.U UP0, `(.L_x_64) ;  /* 0x00000001006c7547 */ /* 0x000fea000b800000 */
[----:B------:R-:W-:-:S03]  /*3140*/  UMOV UR7, 0xffffffff ;  /* 0xffffffff00077882 */ /* 0x000fc60000000000 */
[----:B------:R-:W-:Y:S05]  /*3150*/  BRA.DIV UR7, `(.L_x_65) ;  /* 0x0000004207e47947 */ /* 0x000fea000b800000 */
[----:B------:R-:W-:-:S13]  /*3160*/  ELECT P6, URZ, PT ;  /* 0x0000000000ff782f */ /* 0x000fda00038c0000 */
.L_x_133:
[----:B------:R-:W-:Y:S05]  /*3170*/  @!P6 BRA `(.L_x_64) ;  /* 0x00000000005ce947 */ /* 0x000fea0003800000 */
[----:B-1----:R-:W1:Y:S02]  /*3180*/  LDS R3, [UR6+0x10] ;  /* 0x00001006ff037984 */ /* 0x002e640008000800 */
[----:B-1----:R-:W-:-:S04]  /*3190*/  SHF.L.U32 R3, R3, 0x1f, RZ ;  /* 0x0000001f03037819 */ /* 0x002fc800000006ff */
[----:B------:R-:W1:Y:S02]  /*31a0*/  SYNCS.PHASECHK.TRANS64.TRYWAIT P0, [UR6+0x8], R3 ;  /* 0x00000803ff0075a7 */ /* 0x000e640008001106 */
[----:B-1----:R-:W-:Y:S05]  /*31b0*/  @P0 BRA `(.L_x_66) ;  /* 0x0000000000080947 */ /* 0x002fea0003800000 */
[----:B------:R-:W1:Y:S02]  /*31c0*/  SYNCS.PHASECHK.TRANS64.TRYWAIT P0, [UR6+0x8], R3 ;  /* 0x00000803ff0075a7 */ /* 0x000e640008001106 */
[----:B-1----:R-:W-:Y:S05]  /*31d0*/  @!P0 BRA `(.L_x_67) ;  /* 0x0000004000e48947 */ /* 0x002fea0003800000 */
.L_x_66:
[----:B------:R-:W2:Y:S01]  /*31e0*/  LDS R5, [UR37+0x120] ;  /* 0x00012025ff057984 */ /* 0x000ea20008000800 */
[----:B-1----:R-:W-:Y:S02]  /*31f0*/  HFMA2 R2, -RZ, RZ, 0, 5.9604644775390625e-08 ;  /* 0x00000001ff027431 */ /* 0x002fe400000001ff */
[----:B------:R-:W-:Y:S01]  /*3200*/  IMAD.MOV.U32 R3, RZ, RZ, 0xffff ;  /* 0x0000ffffff037424 */ /* 0x000fe200078e00ff */
[----:B------:R-:W-:Y:S01]  /*3210*/  UPRMT UR7, UR4, 0x654, UR8 ;  /* 0x0000065404077896 */ /* 0x000fe20008000008 */
[----:B--2---:R-:W-:-:S03]  /*3220*/  IMAD.SHL.U32 R4, R5, 0x20, RZ ;  /* 0x0000002005047824 */ /* 0x004fc600078e00ff */
[-C--:B------:R-:W-:Y:S02]  /*3230*/  SHF.L.U32 R3, R3, R5.reuse, RZ ;  /* 0x0000000503037219 */ /* 0x080fe400000006ff */
[----:B------:R-:W-:Y:S01]  /*3240*/  SHF.L.U32 R5, R2, R5, RZ ;  /* 0x0000000502057219 */ /* 0x000fe200000006ff */
[----:B------:R2:W-:Y:S04]  /*3250*/  STS [UR37+0x120], R4 ;  /* 0x00012004ff007988 */ /* 0x0005e80008000825 */
[----:B------:R2:W-:Y:S04]  /*3260*/  ATOMS.OR RZ, [UR6+0x14], R3 ;  /* 0x00001403ffff798c */ /* 0x0005e8000b000006 */
[----:B------:R2:W-:Y:S01]  /*3270*/  ATOMS.OR RZ, [UR6+0x18], R5 ;  /* 0x00001805ffff798c */ /* 0x0005e2000b000006 */
[----:B------:R-:W-:Y:S03]  /*3280*/  SYNCS.ARRIVE.TRANS64.RED.A1T0 RZ, [UR7], RZ ;  /* 0x000000ffffff79a7 */ /* 0x000fe60008100407 */
[----:B------:R2:W-:Y:S01]  /*3290*/  ATOMS.XOR RZ, [UR6+0x10], R2 ;  /* 0x00001002ffff798c */ /* 0x0005e2000b800006 */
[----:B------:R-:W-:Y:S05]  /*32a0*/  BRA `(.L_x_64) ;  /* 0x0000000000107947 */ /* 0x000fea0003800000 */
.L_x_57:
[----:B------:R-:W-:-:S05]  /*32b0*/  MOV R2, 0xffffffff ;  /* 0xffffffff00027802 */ /* 0x000fca0000000f00 */
[----:B------:R1:W-:Y:S02]  /*32c0*/  STS [UR37+0x120], R2 ;  /* 0x00012002ff007988 */ /* 0x0003e40008000825 */
[----:B-1----:R-:W-:Y:S02]  /*32d0*/  MOV R2, 0x32f0 ;  /* 0x000032f000027802 */ /* 0x002fe40000000f00 */
[----:B-----5:R-:W-:Y:S05]  /*32e0*/  CALL.REL.NOINC `($__internal_1_$__cuda_sm10x_tcgen05_guardrail_trap_phase_invalid_during_alloc) ;  /* 0x0000004400ec7944 */ /* 0x020fea0003c00000 */
.L_x_64:
[----:B------:R-:W-:Y:S05]  /*32f0*/  WARPSYNC.ALL ;  /* 0x0000000000007948 */ /* 0x000fea0003800000 */
[----:B------:R-:W3:Y:S01]  /*3300*/  S2UR UR8, SR_CgaCtaId ;  /* 0x00000000000879c3 */ /* 0x000ee20000008800 */
[----:B------:R-:W-:Y:S01]  /*3310*/  UMOV UR6, 0x400 ;  /* 0x0000040000067882 */ /* 0x000fe20000000000 */
[----:B------:R-:W-:-:S06]  /*3320*/  NOP ;  /* 0x0000000000007918 */ /* 0x000fcc0000000000 */
[----:B------:R-:W-:Y:S06]  /*3330*/  BAR.ARV 0x6, 0xa0 ;  /* 0x0182800000007b1d */ /* 0x000fec0000002000 */
[----:B------:R-:W-:Y:S01]  /*3340*/  LOP3.LUT R0, R0, 0xffff, RZ, 0xc0, !PT ;  /* 0x0000ffff00007812 */ /* 0x000fe200078ec0ff */
[----:B-1----:R-:W-:Y:S01]  /*3350*/  IMAD.MOV.U32 R9, RZ, RZ, 0x1 ;  /* 0x00000001ff097424 */ /* 0x002fe200078e00ff */
[----:B------:R-:W-:Y:S01]  /*3360*/  LOP3.LUT R8, R8, 0xffff, RZ, 0xc0, !PT ;  /* 0x0000ffff08087812 */ /* 0x000fe200078ec0ff */
[----:B------:R-:W-:Y:S01]  /*3370*/  UMOV UR22, URZ ;  /* 0x000000ff00167c82 */ /* 0x000fe20008000000 */
[----:B------:R-:W-:Y:S01]  /*3380*/  R2UR UR12, R0 ;  /* 0x00000000000c72ca */ /* 0x000fe200000e0000 */
[----:B------:R-:W-:Y:S01]  /*3390*/  UMOV UR21, URZ ;  /* 0x000000ff00157c82 */ /* 0x000fe20008000000 */
[----:B------:R-:W-:Y:S01]  /*33a0*/  R2UR UR13, R8 ;  /* 0x00000000080d72ca */ /* 0x000fe200000e0000 */
[----:B------:R-:W-:Y:S01]  /*33b0*/  IMAD.MOV.U32 R8, RZ, RZ, RZ ;  /* 0x000000ffff087224 */ /* 0x000fe200078e00ff */
[----:B------:R-:W-:-:S02]  /*33c0*/  UISETP.NE.AND UP2, UPT, UR5, URZ, UPT ;  /* 0x000000ff0500728c */ /* 0x000fc4000bf45270 */
[----:B---3--:R-:W-:Y:S01]  /*33d0*/  ULEA UR8, UR8, UR6, 0x18 ;  /* 0x0000000608087291 */ /* 0x008fe2000f8ec0ff */
[----:B------:R-:W1:Y:S03]  /*33e0*/  LDCU UR6, c[0x0][0x38c] ;  /* 0x00007180ff0677ac */ /* 0x000e660008000800 */
[----:B------:R-:W-:Y:S02]  /*33f0*/  UIADD3 UR14, UPT, UPT, UR8, 0x4400, URZ ;  /* 0x00004400080e7890 */ /* 0x000fe4000fffe0ff */
[----:B------:R-:W-:-:S03]  /*3400*/  UIADD3 UR15, UPT, UPT, UR8, 0x9400, URZ ;  /* 0x00009400080f7890 */ /* 0x000fc6000fffe0ff */
[----:B--2---:R-:W2:Y:S01]  /*3410*/  LDS R2, [UR8+0x120] ;  /* 0x00012008ff027984 */ /* 0x004ea20008000800 */
[----:B------:R-:W-:Y:S02]  /*3420*/  USHF.R.U32.HI UR14, URZ, 0x4, UR14 ;  /* 0x00000004ff0e7899 */ /* 0x000fe4000801160e */
[----:B------:R-:W-:Y:S02]  /*3430*/  USHF.R.U32.HI UR15, URZ, 0x4, UR15 ;  /* 0x00000004ff0f7899 */ /* 0x000fe4000801160f */
[----:B------:R-:W-:Y:S02]  /*3440*/  ULOP3.LUT UR14, UR14, 0x3fff, URZ, 0xc0, !UPT ;  /* 0x00003fff0e0e7892 */ /* 0x000fe4000f8ec0ff */
[----:B------:R-:W-:Y:S02]  /*3450*/  ULOP3.LUT UR15, UR15, 0x3fff, URZ, 0xc0, !UPT ;  /* 0x00003fff0f0f7892 */ /* 0x000fe4000f8ec0ff */
[----:B------:R-:W-:Y:S02]  /*3460*/  ULOP3.LUT UR14, UR14, 0x10000, URZ, 0xfc, !UPT ;  /* 0x000100000e0e7892 */ /* 0x000fe4000f8efcff */
[----:B-1----:R-:W-:-:S02]  /*3470*/  UIADD3 UR6, UPT, UPT, UR6, 0x1f, URZ ;  /* 0x0000001f06067890 */ /* 0x002fc4000fffe0ff */
[----:B------:R-:W-:Y:S02]  /*3480*/  ULOP3.LUT UR15, UR15, 0x10000, URZ, 0xfc, !UPT ;  /* 0x000100000f0f7892 */ /* 0x000fe4000f8efcff */
[----:B------:R-:W-:Y:S01]  /*3490*/  USHF.R.S32.HI UR7, URZ, 0x1f, UR6 ;  /* 0x0000001fff077899 */ /* 0x000fe20008011406 */
[----:B------:R-:W-:Y:S01]  /*34a0*/  UMOV UR20, URZ ;  /* 0x000000ff00147c82 */ /* 0x000fe20008000000 */
[----:B------:R-:W-:Y:S02]  /*34b0*/  UMOV UR26, 0x0 ;  /* 0x00000000001a7882 */ /* 0x000fe40000000000 */
[----:B------:R-:W-:Y:S01]  /*34c0*/  ULEA.HI UR7, UR7, UR6, URZ, 0x5 ;  /* 0x0000000607077291 */ /* 0x000fe2000f8f28ff */
[----:B------:R-:W-:-:S03]  /*34d0*/  UMOV UR27, 0x10100010 ;  /* 0x10100010001b7882 */ /* 0x000fc60000000000 */
[----:B------:R-:W-:-:S04]  /*34e0*/  USHF.R.S32.HI UR7, URZ, 0x5, UR7 ;  /* 0x00000005ff077899 */ /* 0x000fc80008011407 */
[----:B------:R-:W-:-:S04]  /*34f0*/  UISETP.LT.AND UP0, UPT, UR7, 0x1, UPT ;  /* 0x000000010700788c */ /* 0x000fc8000bf01270 */
[----:B------:R-:W-:Y:S01]  /*3500*/  USEL UR23, UR7, 0x1, !UP0 ;  /* 0x0000000107177887 */ /* 0x000fe2000c000000 */
[----:B--2---:R-:W-:Y:S02]  /*3510*/  R2UR UR24, R2 ;  /* 0x00000000021872ca */ /* 0x004fe400000e0000 */
[----:B------:R-:W-:-:S13]  /*3520*/  CS2R R2, SRZ ;  /* 0x0000000000027805 */ /* 0x000fda000001ff00 */
.L_x_75:
[C---:B------:R-:W-:Y:S02]  /*3530*/  LEA R0, R8.reuse, UR8, 0x3 ;  /* 0x0000000808007c11 */ /* 0x040fe4000f8e18ff */
[----:B------:R-:W-:Y:S02]  /*3540*/  SHF.L.U32 R5, R3, 0x1f, RZ ;  /* 0x0000001f03057819 */ /* 0x000fe400000006ff */
[----:B------:R-:W-:Y:S02]  /*3550*/  LEA R4, R8, UR8, 0x4 ;  /* 0x0000000808047c11 */ /* 0x000fe4000f8e20ff */
[----:B------:R-:W1:Y:S02]  /*3560*/  SYNCS.PHASECHK.TRANS64.TRYWAIT P0, [R0+URZ+0x70], R5 ;  /* 0x00007005000075a7 */ /* 0x000e6400080011ff */
[----:B-1-34-:R-:W-:Y:S05]  /*3570*/  @!P0 BRA `(.L_x_68) ;  /* 0x0000004000148947 */ /* 0x01afea0003800000 */
.L_x_134:
[----:B-1----:R-:W1:Y:S01]  /*3580*/  LDS.128 R4, [R4+0x100] ;  /* 0x0001000004047984 */ /* 0x002e620000000c00 */
[----:B------:R-:W-:Y:S02]  /*3590*/  VIADD R0, R0, 0x80 ;  /* 0x0000008000007836 */ /* 0x000fe40000000000 */
[----:B------:R-:W-:Y:S01]  /*35a0*/  VIADD R8, R8, 0x1 ;  /* 0x0000000108087836 */ /* 0x000fe20000000000 */
[----:B------:R-:W-:Y:S01]  /*35b0*/  @!PT LDS RZ, [RZ] ;  /* 0x00000000fffff984 */ /* 0x000fe20000000800 */
[----:B------:R-:W-:Y:S01]  /*35c0*/  @!PT LDS RZ, [RZ] ;  /* 0x00000000fffff984 */ /* 0x000fe20000000800 */
[----:B------:R-:W-:Y:S01]  /*35d0*/  @!PT LDS RZ, [RZ] ;  /* 0x00000000fffff984 */ /* 0x000fe20000000800 */
[----:B------:R-:W-:Y:S01]  /*35e0*/  @!PT LDS RZ, [RZ] ;  /* 0x00000000fffff984 */ /* 0x000fe20000000800 */
[----:B------:R2:W-:Y:S06]  /*35f0*/  MEMBAR.ALL.CTA ;  /* 0x0000000000007992 */ /* 0x0005ec0000008000 */
[----:B--2---:R-:W2:Y:S01]  /*3600*/  FENCE.VIEW.ASYNC.S ;  /* 0x00000000000073c6 */ /* 0x004ea20000000000 */
[----:B------:R-:W-:-:S04]  /*3610*/  PRMT R0, RZ, 0x654, R0 ;  /* 0x00000654ff007816 */ /* 0x000fc80000000000 */
[----:B--2---:R2:W-:Y:S01]  /*3620*/  SYNCS.ARRIVE.TRANS64.RED.A1T0 RZ, [R0+URZ], RZ ;  /* 0x000000ff00ff79a7 */ /* 0x0045e200081004ff */
[----:B-1----:R-:W-:Y:S01]  /*3630*/  LOP3.LUT P1, RZ, R6, 0x1, RZ, 0xc0, !PT ;  /* 0x0000000106ff7812 */ /* 0x002fe2000782c0ff */
[----:B--2---:R-:W-:-:S12]  /*3640*/  BRA.U UP2, `(.L_x_69) ;  /* 0x0000000102cc7547 */ /* 0x004fd8000b800000 */
[----:B------:R-:W1:Y:S01]  /*3650*/  LDCU UR6, c[0x0][0x38c] ;  /* 0x00007180ff0677ac */ /* 0x000e620008000800 */
[----:B------:R-:W-:Y:S02]  /*3660*/  PLOP3.LUT P2, PT, PT, PT, PT, 0x80, 0x8 ;  /* 0x000000000008781c */ /* 0x000fe40003f4f070 */
[----:B------:R-:W-:Y:S01]  /*3670*/  SHF.L.U32 R5, R9, 0x1f, RZ ;  /* 0x0000001f09057819 */ /* 0x000fe200000006ff */
[----:B------:R-:W-:Y:S02]  /*3680*/  ULEA UR11, UR22, UR8, 0x3 ;  /* 0x00000008160b7291 */ /* 0x000fe4000f8e18ff */
[----:B-1----:R-:W-:-:S06]  /*3690*/  UISETP.GE.AND UP0, UPT, UR6, 0x1, UPT ;  /* 0x000000010600788c */ /* 0x002fcc000bf06270 */
[----:B------:R-:W-:-:S05]  /*36a0*/  PLOP3.LUT P0, PT, PT, PT, UP0, 0x80, 0x8 ;  /* 0x000000000008781c */ /* 0x000fca0003f0f008 */
[----:B------:R-:W-:-:S08]  /*36b0*/  @UP0 ULEA UR6, UR21, UR8, 0x3 ;  /* 0x0000000815060291 */ /* 0x000fd0000f8e18ff */
[----:B------:R-:W-:-:S04]  /*36c0*/  @P0 SHF.L.U32 R0, R2, 0x1f, RZ ;  /* 0x0000001f02000819 */ /* 0x000fc800000006ff */
[----:B------:R1:W2:Y:S01]  /*36d0*/  @P0 SYNCS.PHASECHK.TRANS64.TRYWAIT P2, [UR6], R0 ;  /* 0x00000000ff0005a7 */ /* 0x0002a20008041106 */
[----:B------:R-:W3:Y:S02]  /*36e0*/  SYNCS.PHASECHK.TRANS64.TRYWAIT P0, [UR11+0xb0], R5 ;  /* 0x0000b005ff0075a7 */ /* 0x000ee4000800110b */
[----:B-123--:R-:W-:Y:S05]  /*36f0*/  @!P0 BRA `(.L_x_70) ;  /* 0x0000003c00c88947 */ /* 0x00efea0003800000 */
.L_x_136:
[----:B------:R-:W-:Y:S01]  /*3700*/  UMOV UR19, UR20 ;  /* 0x0000001400137c82 */ /* 0x000fe20008000000 */
[----:B------:R-:W-:Y:S05]  /*3710*/  BRA.U !UP0, `(.L_x_71) ;  /* 0x0000000108887547 */ /* 0x000fea000b800000 */
[----:B------:R-:W-:Y:S02]  /*3720*/  UIADD3 UR19, UPT, UPT, UR23, UR20, URZ ;  /* 0x0000001417137290 */ /* 0x000fe4000fffe0ff */
[----:B------:R-:W-:Y:S02]  /*3730*/  ULEA UR10, UR22, UR24, 0x6 ;  /* 0x00000018160a7291 */ /* 0x000fe4000f8e30ff */
[----:B------:R-:W-:Y:S01]  /*3740*/  UPLOP3.LUT UP3, UPT, UPT, UPT, UPT, 0x40, 0x4 ;  /* 0x000000000004789c */ /* 0x000fe20003f6e870 */
[----:B------:R-:W-:Y:S01]  /*3750*/  UMOV UR18, UR7 ;  /* 0x0000000700127c82 */ /* 0x000fe20008000000 */
[----:B------:R-:W-:-:S09]  /*3760*/  UMOV UR17, UR21 ;  /* 0x0000001500117c82 */ /* 0x000fd20008000000 */
.L_x_74:
[----:B--2---:R-:W-:Y:S01]  /*3770*/  ULEA UR9, UR17, UR8, 0x3 ;  /* 0x0000000811097291 */ /* 0x004fe2000f8e18ff */
[----:B---3--:R-:W-:Y:S11]  /*3780*/  @P2 BRA `(.L_x_72) ;  /* 0x00000000000c2947 */ /* 0x008ff60003800000 */
[----:B-1----:R-:W-:Y:S04]  /*3790*/  SHF.L.U32 R5, R2, 0x1f, RZ ;  /* 0x0000001f02057819 */ /* 0x002fe800000006ff */
[----:B------:R-:W1:Y:S02]  /*37a0*/  SYNCS.PHASECHK.TRANS64.TRYWAIT P0, [UR9], R5 ;  /* 0x00000005ff0075a7 */ /* 0x000e640008001109 */
[----:B-1----:R-:W-:Y:S05]  /*37b0*/  @!P0 BRA `(.L_x_73) ;  /* 0x0000003c00b08947 */ /* 0x002fea0003800000 */
.L_x_72:
[----:B------:R-:W-:Y:S01]  /*37c0*/  UISETP.NE.AND UP0, UPT, UR18, 0x1, UPT ;  /* 0x000000011200788c */ /* 0x000fe2000bf05270 */
[----:B------:R-:W-:Y:S01]  /*37d0*/  PLOP3.LUT P2, PT, PT, PT, PT, 0x80, 0x8 ;  /* 0x000000000008781c */ /* 0x000fe20003f4f070 */
[----:B------:R-:W-:Y:S02]  /*37e0*/  UIADD3 UR21, UPT, UPT, UR17, 0x1, URZ ;  /* 0x0000000111157890 */ /* 0x000fe4000fffe0ff */
[----:B------:R-:W-:Y:S02]  /*37f0*/  ULEA UR28, UR17, UR15, 0x6 ;  /* 0x0000000f111c7291 */ /* 0x000fe4000f8e30ff */
[----:B------:R-:W-:Y:S01]  /*3800*/  UISETP.NE.AND UP1, UPT, UR21, 0x5, UPT ;  /* 0x000000051500788c */ /* 0x000fe2000bf25270 */
[----:B------:R-:W-:Y:S01]  /*3810*/  PLOP3.LUT P0, PT, PT, PT, UP0, 0x80, 0x8 ;  /* 0x000000000008781c */ /* 0x000fe20003f0f008 */
[----:B------:R-:W-:Y:S02]  /*3820*/  ULEA UR30, UR17, UR14, 0x8 ;  /* 0x0000000e111e7291 */ /* 0x000fe4000f8e40ff */
[----:B------:R-:W-:Y:S02]  /*3830*/  USEL UR16, URZ, 0x1, UP1 ;  /* 0x00000001ff107887 */ /* 0x000fe40008800000 */
[----:B------:R-:W-:Y:S02]  /*3840*/  USEL UR21, UR21, URZ, UP1 ;  /* 0x000000ff15157287 */ /* 0x000fe40008800000 */
[----:B------:R-:W-:Y:S02]  /*3850*/  UIADD3 UR9, UPT, UPT, UR9, 0x28, URZ ;  /* 0x0000002809097890 */ /* 0x000fe4000fffe0ff */
[----:B------:R-:W-:Y:S01]  /*3860*/  @UP0 ULEA UR6, UR21, UR8, 0x3 ;  /* 0x0000000815060291 */ /* 0x000fe2000f8e18ff */
[----:B------:R-:W-:Y:S01]  /*3870*/  LOP3.LUT R2, R2, UR16, RZ, 0x3c, !PT ;  /* 0x0000001002027c12 */ /* 0x000fe2000f8e3cff */
[----:B------:R-:W-:Y:S01]  /*3880*/  UMOV UR29, 0xc0004010 ;  /* 0xc0004010001d7882 */ /* 0x000fe20000000000 */
[----:B------:R-:W-:Y:S01]  /*3890*/  UMOV UR31, 0xc0004010 ;  /* 0xc0004010001f7882 */ /* 0x000fe20000000000 */
[----:B------:R-:W-:Y:S01]  /*38a0*/  UIADD3 UR20, UPT, UPT, UR20, 0x1, URZ ;  /* 0x0000000114147890 */ /* 0x000fe2000fffe0ff */
[----:B-1----:R-:W-:Y:S01]  /*38b0*/  @P0 SHF.L.U32 R0, R2, 0x1f, RZ ;  /* 0x0000001f02000819 */ /* 0x002fe200000006ff */
[----:B------:R-:W-:Y:S02]  /*38c0*/  UIADD3 UR18, UPT, UPT, UR18, -0x1, URZ ;  /* 0xffffffff12127890 */ /* 0x000fe4000fffe0ff */
[----:B------:R-:W-:Y:S01]  /*38d0*/  UISETP.NE.AND UP0, UPT, UR20, UR19, UPT ;  /* 0x000000131400728c */ /* 0x000fe2000bf05270 */
[----:B------:R2:W3:Y:S01]  /*38e0*/  @P0 SYNCS.PHASECHK.TRANS64.TRYWAIT P2, [UR6], R0 ;  /* 0x00000000ff0005a7 */ /* 0x0004e20008041106 */
[----:B------:R2:W-:Y:S01]  /*38f0*/  UTCQMMA.2CTA gdesc[UR30], gdesc[UR28], tmem[UR10], tmem[UR26], idesc[UR27], UP3 ;  /* 0x00ff1a1c1e0075ea */ /* 0x0005e20009a0030a */
[----:B------:R-:W-:Y:S01]  /*3900*/  UPLOP3.LUT UP3, UPT, UPT, UPT, UPT, 0x80, 0x8 ;  /* 0x000000000008789c */ /* 0x000fe20003f6f070 */
[----:B------:R2:W-:Y:S01]  /*3910*/  UTCBAR.2CTA.MULTICAST [UR9], URZ, UR13 ;  /* 0x000000ff090073e9 */ /* 0x0005e2000820080d */
[----:B------:R-:W-:Y:S04]  /*3920*/  UMOV UR17, UR21 ;  /* 0x0000001500117c82 */ /* 0x000fe80008000000 */
[----:B------:R-:W-:Y:S05]  /*3930*/  BRA.U UP0, `(.L_x_74) ;  /* 0xfffffffd008c7547 */ /* 0x000fea000b83ffff */
.L_x_71:
[----:B------:R-:W-:Y:S01]  /*3940*/  UIADD3 UR11, UPT, UPT, UR11, 0x90, URZ ;  /* 0x000000900b0b7890 */ /* 0x000fe2000fffe0ff */
[----:B------:R-:W-:-:S08]  /*3950*/  UMOV UR20, UR19 ;  /* 0x0000001300147c82 */ /* 0x000fd00008000000 */
[----:B------:R4:W-:Y:S01]  /*3960*/  UTCBAR.2CTA.MULTICAST [UR11], URZ, UR12 ;  /* 0x000000ff0b0073e9 */ /* 0x0009e2000820080c */
[----:B------:R-:W-:Y:S02]  /*3970*/  NOP ;  /* 0x0000000000007918 */ /* 0x000fe40000000000 */
.L_x_69:
[----:B------:R-:W-:Y:S01]  /*3980*/  UIADD3 UR22, UPT, UPT, UR22, 0x1, URZ ;  /* 0x0000000116167890 */ /* 0x000fe2000fffe0ff */
[----:B------:R-:W-:-:S03]  /*3990*/  ISETP.NE.AND P0, PT, R8, 0x2, PT ;  /* 0x000000020800780c */ /* 0x000fc60003f05270 */
[----:B------:R-:W-:Y:S01]  /*39a0*/  UISETP.NE.AND UP0, UPT, UR22, 0x4, UPT ;  /* 0x000000041600788c */ /* 0x000fe2000bf05270 */
[----:B-12---:R-:W-:Y:S02]  /*39b0*/  SEL R0, RZ, 0x1, P0 ;  /* 0x00000001ff007807 */ /* 0x006fe40000000000 */
[----:B------:R-:W-:Y:S01]  /*39c0*/  SEL R8, R8, RZ, P0 ;  /* 0x000000ff08087207 */ /* 0x000fe20000000000 */
[----:B------:R-:W-:Y:S01]  /*39d0*/  USEL UR6, URZ, 0x1, UP0 ;  /* 0x00000001ff067887 */ /* 0x000fe20008000000 */
[----:B------:R-:W-:Y:S01]  /*39e0*/  LOP3.LUT R3, R3, R0, RZ, 0x3c, !PT ;  /* 0x0000000003037212 */ /* 0x000fe200078e3cff */
[----:B------:R-:W-:-:S04]  /*39f0*/  USEL UR22, UR22, URZ, UP0 ;  /* 0x000000ff16167287 */ /* 0x000fc80008000000 */
[----:B------:R-:W-:Y:S01]  /*3a00*/  LOP3.LUT R9, R9, UR6, RZ, 0x3c, !PT ;  /* 0x0000000609097c12 */ /* 0x000fe2000f8e3cff */
[----:B------:R-:W-:Y:S07]  /*3a10*/  @P1 BRA `(.L_x_75) ;  /* 0xfffffff800c41947 */ /* 0x000fee000383ffff */
[----:B------:R-:W1:Y:S01]  /*3a20*/  S2UR UR6, SR_CgaCtaId ;  /* 0x00000000000679c3 */ /* 0x000e620000008800 */
[----:B------:R-:W-:Y:S01]  /*3a30*/  ELECT P0, URZ, PT ;  /* 0x0000000000ff782f */ /* 0x000fe20003800000 */
[----:B------:R-:W-:Y:S01]  /*3a40*/  HFMA2 R0, -RZ, RZ, 0, 5.9604644775390625e-08 ;  /* 0x00000001ff007431 */ /* 0x000fe200000001ff */
[----:B------:R-:W-:-:S05]  /*3a50*/  UMOV UR7, 0x40 ;  /* 0x0000004000077882 */ /* 0x000fca0000000000 */
[----:B------:R-:W-:Y:S01]  /*3a60*/  UVIRTCOUNT.DEALLOC.SMPOOL 0x80 ;  /* 0x000000800000784c */ /* 0x000fe20000000000 */
[----:B------:R-:W-:Y:S02]  /*3a70*/  UISETP.NE.AND UP0, UPT, UR5, URZ, UPT ;  /* 0x000000ff0500728c */ /* 0x000fe4000bf05270 */
[----:B-1----:R-:W-:-:S09]  /*3a80*/  ULEA UR6, UR6, UR7, 0x18 ;  /* 0x0000000706067291 */ /* 0x002fd2000f8ec0ff */
[----:B------:R1:W-:Y:S01]  /*3a90*/  @P0 STS.U8 [UR6+0x1c], R0 ;  /* 0x00001c00ff000988 */ /* 0x0003e20008000006 */
[----:B------:R-:W-:Y:S05]  /*3aa0*/  BRA.U UP0, `(.L_x_76) ;  /* 0x0000000100a07547 */ /* 0x000fea000b800000 */
[----:B------:R-:W-:Y:S01]  /*3ab0*/  UIADD3 UR5, UPT, UPT, UR8, 0xb0, URZ ;  /* 0x000000b008057890 */ /* 0x000fe2000fffe0ff */
[----:B------:R-:W-:-:S03]  /*3ac0*/  SHF.L.U32 R3, R9, 0x1f, RZ ;  /* 0x0000001f09037819 */ /* 0x000fc600000006ff */
[----:B------:R-:W-:-:S09]  /*3ad0*/  ULEA UR7, UR22, UR5, 0x3 ;  /* 0x0000000516077291 */ /* 0x000fd2000f8e18ff */
[----:B------:R-:W2:Y:S02]  /*3ae0*/  SYNCS.PHASECHK.TRANS64.TRYWAIT P0, [UR7], R3 ;  /* 0x00000003ff0075a7 */ /* 0x000ea40008001107 */
[----:B--2---:R-:W-:Y:S05]  /*3af0*/  @!P0 BRA `(.L_x_77) ;  /* 0x0000003800f88947 */ /* 0x004fea0003800000 */
.L_x_139:
        /* <DEDUP_REMOVED lines=9> */
.L_x_141:
        /* <DEDUP_REMOVED lines=9> */
.L_x_143:
[----:B------:R-:W-:-:S04]  /*3c20*/  UIADD3 UR9, UPT, UPT, UR9, 0x1, URZ ;  /* 0x0000000109097890 */ /* 0x000fc8000fffe0ff */
[----:B------:R-:W-:-:S04]  /*3c30*/  UISETP.NE.AND UP1, UPT, UR9, 0x4, UPT ;  /* 0x000000040900788c */ /* 0x000fc8000bf25270 */
[----:B------:R-:W-:Y:S02]  /*3c40*/  USEL UR7, URZ, 0x1, UP1 ;  /* 0x00000001ff077887 */ /* 0x000fe40008800000 */
[----:B------:R-:W-:-:S04]  /*3c50*/  USEL UR9, UR9, URZ, UP1 ;  /* 0x000000ff09097287 */ /* 0x000fc80008800000 */
[----:B------:R-:W-:Y:S01]  /*3c60*/  ULEA UR9, UR9, UR5, 0x3 ;  /* 0x0000000509097291 */ /* 0x000fe2000f8e18ff */
[----:B-1----:R-:W-:-:S04]  /*3c70*/  LOP3.LUT R3, R2, UR7, RZ, 0x3c, !PT ;  /* 0x0000000702037c12 */ /* 0x002fc8000f8e3cff */
[----:B------:R-:W-:Y:S01]  /*3c80*/  SHF.L.U32 R3, R3, 0x1f, RZ ;  /* 0x0000001f03037819 */ /* 0x000fe200000006ff */
[----:B------:R-:W-:-:S04]  /*3c90*/  IMAD.U32 R0, RZ, RZ, UR9 ;  /* 0x00000009ff007e24 */ /* 0x000fc8000f8e00ff */
[----:B------:R1:W2:Y:S03]  /*3ca0*/  SYNCS.PHASECHK.TRANS64.TRYWAIT P0, [R0+URZ], R3 ;  /* 0x00000003000075a7 */ /* 0x0002a600080011ff */
[----:B--2---:R-:W-:Y:S05]  /*3cb0*/  @!P0 NANOSLEEP.SYNCS 0x989680 ;  /* 0x009896800000895d */ /* 0x004fea0003900000 */
[----:B------:R-:W2:Y:S02]  /*3cc0*/  @!P0 SYNCS.PHASECHK.TRANS64 P0, [R0+URZ], R3 ;  /* 0x00000003000085a7 */ /* 0x000ea400080010ff */
[----:B--2---:R-:W-:Y:S05]  /*3cd0*/  @P0 BRA `(.L_x_80) ;  /* 0x0000000000200947 */ /* 0x004fea0003800000 */
.L_x_81:
[----:B--2---:R2:W1:Y:S02]  /*3ce0*/  SYNCS.PHASECHK.TRANS64.TRYWAIT P0, [R0+URZ], R3 ;  /* 0x00000003000075a7 */ /* 0x00446400080011ff */
[----:B-1----:R-:W-:Y:S05]  /*3cf0*/  @!P0 NANOSLEEP.SYNCS 0x989680 ;  /* 0x009896800000895d */ /* 0x002fea0003900000 */
[----:B------:R-:W1:Y:S02]  /*3d00*/  @!P0 SYNCS.PHASECHK.TRANS64 P0, [R0+URZ], R3 ;  /* 0x00000003000085a7 */ /* 0x000e6400080010ff */
[----:B-1----:R-:W-:Y:S05]  /*3d10*/  @!P0 BRA `(.L_x_81) ;  /* 0xfffffffc00f08947 */ /* 0x002fea000383ffff */
[----:B------:R-:W-:Y:S05]  /*3d20*/  BRA `(.L_x_80) ;  /* 0x00000000000c7947 */ /* 0x000fea0003800000 */
.L_x_76:
[----:B------:R-:W-:-:S04]  /*3d30*/  UIADD3 UR5, UPT, UPT, UR8, 0xf0, URZ ;  /* 0x000000f008057890 */ /* 0x000fc8000fffe0ff */
[----:B------:R-:W-:-:S09]  /*3d40*/  UPRMT UR5, UR4, 0x654, UR5 ;  /* 0x0000065404057896 */ /* 0x000fd20008000005 */
[----:B------:R-:W-:Y:S03]  /*3d50*/  SYNCS.ARRIVE.TRANS64.RED.A1T0 RZ, [UR5], RZ ;  /* 0x000000ffffff79a7 */ /* 0x000fe60008100405 */
.L_x_80:
[----:B-12---:R-:W-:Y:S01]  /*3d60*/  SHF.L.U32 R3, RZ, 0x1f, RZ ;  /* 0x0000001fff037819 */ /* 0x006fe200000006ff */
[----:B------:R-:W-:Y:S01]  /*3d70*/  UIADD3 UR5, UPT, UPT, UR8, 0xf0, URZ ;  /* 0x000000f008057890 */ /* 0x000fe2000fffe0ff */
[----:B------:R-:W-:Y:S02]  /*3d80*/  PLOP3.LUT P0, PT, PT, PT, UP0, 0x80, 0x8 ;  /* 0x000000000008781c */ /* 0x000fe40003f0f008 */
[----:B------:R-:W1:Y:S02]  /*3d90*/  SYNCS.PHASECHK.TRANS64.TRYWAIT P1, [UR8+0xf0], R3 ;  /* 0x0000f003ff0075a7 */ /* 0x000e640008021108 */
[----:B-1----:R-:W-:Y:S09]  /*3da0*/  @!P1 BRA `(.L_x_82) ;  /* 0x0000003800949947 */ /* 0x002ff20003800000 */
.L_x_145:
[----:B------:R-:W-:Y:S01]  /*3db0*/  @!UP0 UPRMT UR5, UR4, 0x654, UR5 ;  /* 0x0000065404058896 */ /* 0x000fe20008000005 */
[----:B------:R-:W-:Y:S02]  /*3dc0*/  UMOV UR8, 0xffff ;  /* 0x0000ffff00087882 */ /* 0x000fe40000000000 */
[----:B------:R-:W-:-:S06]  /*3dd0*/  UMOV UR4, 0x1 ;  /* 0x0000000100047882 */ /* 0x000fcc0000000000 */
[----:B------:R-:W-:Y:S01]  /*3de0*/  @!P0 SYNCS.ARRIVE.TRANS64.RED.A1T0 RZ, [UR5], RZ ;  /* 0x000000ffffff89a7 */ /* 0x000fe20008100405 */
[----:B------:R-:W-:Y:S01]  /*3df0*/  NOP ;  /* 0x0000000000007918 */ /* 0x000fe20000000000 */
[----:B-1----:R-:W1:Y:S01]  /*3e00*/  LDS R0, [UR6+0x14] ;  /* 0x00001406ff007984 */ /* 0x002e620008000800 */
[----:B------:R-:W-:-:S04]  /*3e10*/  ULOP3.LUT UR5, UR24, 0xffff, URZ, 0xc0, !UPT ;  /* 0x0000ffff18057892 */ /* 0x000fc8000f8ec0ff */
[----:B------:R-:W-:-:S04]  /*3e20*/  USHF.R.U32.HI UR5, URZ, 0x5, UR5 ;  /* 0x00000005ff057899 */ /* 0x000fc80008011605 */
[----:B------:R-:W-:Y:S02]  /*3e30*/  USHF.L.U32 UR8, UR8, UR5, URZ ;  /* 0x0000000508087299 */ /* 0x000fe400080006ff */
[----:B------:R-:W-:-:S04]  /*3e40*/  USHF.L.U32 UR4, UR4, UR5, URZ ;  /* 0x0000000504047299 */ /* 0x000fc800080006ff */
[----:B-1----:R-:W-:-:S04]  /*3e50*/  LOP3.LUT R0, R0, UR8, RZ, 0xc0, !PT ;  /* 0x0000000800007c12 */ /* 0x002fc8000f8ec0ff */
[----:B------:R-:W-:-:S13]  /*3e60*/  ISETP.NE.AND P0, PT, R0, UR8, PT ;  /* 0x0000000800007c0c */ /* 0x000fda000bf05270 */
[----:B------:R-:W-:Y:S05]  /*3e70*/  @P0 BRA `(.L_x_83) ;  /* 0x0000000000580947 */ /* 0x000fea0003800000 */
[----:B------:R-:W1:Y:S02]  /*3e80*/  LDS R0, [UR6+0x18] ;  /* 0x00001806ff007984 */ /* 0x000e640008000800 */
[----:B-1----:R-:W-:-:S04]  /*3e90*/  LOP3.LUT R0, R0, UR4, RZ, 0xc0, !PT ;  /* 0x0000000400007c12 */ /* 0x002fc8000f8ec0ff */
[----:B------:R-:W-:-:S13]  /*3ea0*/  ISETP.NE.AND P0, PT, R0, UR4, PT ;  /* 0x0000000400007c0c */ /* 0x000fda000bf05270 */
[----:B------:R-:W-:Y:S05]  /*3eb0*/  @P0 BRA `(.L_x_84) ;  /* 0x00000000003c0947 */ /* 0x000fea0003800000 */
[----:B------:R-:W1:Y:S01]  /*3ec0*/  S2R R2, SR_LANEID ;  /* 0x0000000000027919 */ /* 0x000e620000000000 */
[----:B------:R-:W-:Y:S01]  /*3ed0*/  ULOP3.LUT UR8, URZ, UR8, URZ, 0x33, !UPT ;  /* 0x00000008ff087292 */ /* 0x000fe2000f8e33ff */
[----:B------:R-:W-:Y:S01]  /*3ee0*/  LOP3.LUT R4, RZ, UR4, RZ, 0x33, !PT ;  /* 0x00000004ff047c12 */ /* 0x000fe2000f8e33ff */
[----:B------:R-:W-:Y:S02]  /*3ef0*/  VOTEU.ANY UR7, UPT, PT ;  /* 0x0000000000077886 */ /* 0x000fe400038e0100 */
[----:B------:R-:W-:Y:S01]  /*3f00*/  UFLO.U32 UR7, UR7 ;  /* 0x00000007000772bd */ /* 0x000fe200080e0000 */
[----:B------:R-:W2:Y:S01]  /*3f10*/  REDUX UR4, R4 ;  /* 0x00000000040473c4 */ /* 0x000ea20000000000 */
[----:B------:R-:W-:-:S06]  /*3f20*/  IMAD.U32 R0, RZ, RZ, UR8 ;  /* 0x00000008ff007e24 */ /* 0x000fcc000f8e00ff */
[----:B------:R1:W-:Y:S01]  /*3f30*/  UTCATOMSWS.AND URZ, UR8 ;  /* 0x0000000800ff79e3 */ /* 0x0003e20008000000 */
[----:B------:R-:W3:Y:S01]  /*3f40*/  REDUX UR5, R0 ;  /* 0x00000000000573c4 */ /* 0x000ee20000000000 */
[----:B-1----:R-:W-:Y:S01]  /*3f50*/  ISETP.EQ.U32.AND P0, PT, R2, UR7, PT ;  /* 0x0000000702007c0c */ /* 0x002fe2000bf02070 */
[----:B--2---:R-:W-:Y:S01]  /*3f60*/  IMAD.U32 R2, RZ, RZ, UR4 ;  /* 0x00000004ff027e24 */ /* 0x004fe2000f8e00ff */
[----:B---3--:R-:W-:-:S11]  /*3f70*/  MOV R3, UR5 ;  /* 0x0000000500037c02 */ /* 0x008fd60008000f00 */
[----:B------:R1:W-:Y:S04]  /*3f80*/  @P0 ATOMS.AND RZ, [UR6+0x14], R3 ;  /* 0x00001403ffff098c */ /* 0x0003e8000a800006 */
[----:B------:R1:W-:Y:S01]  /*3f90*/  @P0 ATOMS.AND RZ, [UR6+0x18], R2 ;  /* 0x00001802ffff098c */ /* 0x0003e2000a800006 */
[----:B------:R-:W-:Y:S05]  /*3fa0*/  BRA `(.L_x_85) ;  /* 0x0000000000147947 */ /* 0x000fea0003800000 */
.L_x_84:
[----:B------:R-:W-:Y:S02]  /*3fb0*/  MOV R2, 0x3fd0 ;  /* 0x00003fd000027802 */ /* 0x000fe40000000f00 */
[----:B---345:R-:W-:Y:S05]  /*3fc0*/  CALL.REL.NOINC `($__internal_0_$__cuda_sm10x_tcgen05_guardrail_trap_col_being_dealloced_not_returned_by_alloc) ;  /* 0x0000003800a87944 */ /* 0x038fea0003c00000 */
[----:B------:R-:W-:Y:S05]  /*3fd0*/  BRA `(.L_x_85) ;  /* 0x0000000000087947 */ /* 0x000fea0003800000 */
.L_x_83:
[----:B------:R-:W-:Y:S02]  /*3fe0*/  MOV R2, 0x4000 ;  /* 0x0000400000027802 */ /* 0x000fe40000000f00 */
[----:B---345:R-:W-:Y:S05]  /*3ff0*/  CALL.REL.NOINC `($__internal_2_$__cuda_sm10x_tcgen05_guardrail_trap_unallocated_columns_being_dealloced) ;  /* 0x0000003800b47944 */ /* 0x038fea0003c00000 */
.L_x_85:
[----:B------:R-:W-:Y:S01]  /*4000*/  NOP ;  /* 0x0000000000007918 */ /* 0x000fe20000000000 */
[----:B----4-:R-:W-:Y:S05]  /*4010*/  EXIT ;  /* 0x000000000000794d */ /* 0x010fea0003800000 */
.L_x_56:
[----:B------:R-:W-:-:S09]  /*4020*/  UISETP.NE.OR UP5, UPT, UR10, 0x3, !UP5 ;  /* 0x000000030a00788c */ /* 0x000fd2000efa5670 */
[----:B------:R-:W-:Y:S05]  /*4030*/  BRA.U UP5, `(.L_x_86) ;  /* 0x0000000905c87547 */ /* 0x000fea000b800000 */
[----:B------:R-:W1:Y:S01]  /*4040*/  LDC R0, c[0x0][0xb30] ;  /* 0x0002cc00ff007b82 */ /* 0x000e620000000800 */
[----:B------:R-:W2:Y:S01]  /*4050*/  LDCU.64 UR8, c[0x0][0x888] ;  /* 0x00011100ff0877ac */ /* 0x000ea20008000a00 */
[----:B------:R-:W-:Y:S01]  /*4060*/  IMAD.MOV.U32 R30, RZ, RZ, 0x1 ;  /* 0x00000001ff1e7424 */ /* 0x000fe200078e00ff */
[----:B------:R-:W-:Y:S01]  /*4070*/  CS2R R28, SRZ ;  /* 0x00000000001c7805 */ /* 0x000fe2000001ff00 */
[----:B------:R-:W-:Y:S01]  /*4080*/  IMAD.MOV.U32 R25, RZ, RZ, 0x2000 ;  /* 0x00002000ff197424 */ /* 0x000fe200078e00ff */
[----:B------:R-:W3:Y:S03]  /*4090*/  LDCU.64 UR4, c[0x0][0x890] ;  /* 0x00011200ff0477ac */ /* 0x000ee60008000a00 */
[----:B------:R-:W4:Y:S01]  /*40a0*/  LDC R19, c[0x0][0x370] ;  /* 0x0000dc00ff137b82 */ /* 0x000f220000000800 */
[----:B------:R-:W-:Y:S01]  /*40b0*/  UMOV UR6, 0x400 ;  /* 0x0000040000067882 */ /* 0x000fe20000000000 */
[----:B------:R-:W-:-:S02]  /*40c0*/  UPLOP3.LUT UP1, UPT, UPT, UPT, UPT, 0x40, 0x4 ;  /* 0x000000000004789c */ /* 0x000fc40003f2e870 */
[----:B------:R-:W-:-:S04]  /*40d0*/  ULEA UR6, UR37, UR6, 0x18 ;  /* 0x0000000625067291 */ /* 0x000fc8000f8ec0ff */
[----:B------:R-:W4:Y:S01]  /*40e0*/  LDC R2, c[0x0][0xb0c] ;  /* 0x0002c300ff027b82 */ /* 0x000f220000000800 */
[----:B--2---:R-:W-:Y:S02]  /*40f0*/  UISETP.NE.U32.AND UP2, UPT, UR8, URZ, UPT ;  /* 0x000000ff0800728c */ /* 0x004fe4000bf45070 */
[----:B------:R-:W-:Y:S02]  /*4100*/  UIADD3 UR8, UPT, UPT, UR6, 0x50, URZ ;  /* 0x0000005006087890 */ /* 0x000fe4000fffe0ff */
[----:B---3--:R-:W-:-:S03]  /*4110*/  UISETP.NE.U32.AND UP3, UPT, UR4, URZ, UPT ;  /* 0x000000ff0400728c */ /* 0x008fc6000bf65070 */
[----:B------:R-:W2:Y:S01]  /*4120*/  LDC R18, c[0x0][0xb20] ;  /* 0x0002c800ff127b82 */ /* 0x000ea20000000800 */
[----:B-1----:R-:W-:Y:S01]  /*4130*/  ISETP.NE.AND P1, PT, R0, 0x1, PT ;  /* 0x000000010000780c */ /* 0x002fe20003f25270 */
[----:B------:R-:W-:Y:S02]  /*4140*/  UISETP.NE.AND.EX UP2, UPT, UR9, URZ, UPT, UP2 ;  /* 0x000000ff0900728c */ /* 0x000fe4000bf45320 */
[----:B------:R-:W-:Y:S02]  /*4150*/  UPRMT UR37, UR37, 0x654, UR8 ;  /* 0x0000065425257896 */ /* 0x000fe40008000008 */
[----:B------:R-:W-:Y:S02]  /*4160*/  UISETP.NE.AND.EX UP3, UPT, UR5, URZ, UPT, UP3 ;  /* 0x000000ff0500728c */ /* 0x000fe4000bf65330 */
[----:B------:R-:W1:Y:S08]  /*4170*/  LDC.64 R32, c[0x0][0x348] ;  /* 0x0000d200ff207b82 */ /* 0x000e700000000a00 */
[----:B------:R-:W3:Y:S08]  /*4180*/  LDC.64 R16, c[0x0][0xb10] ;  /* 0x0002c400ff107b82 */ /* 0x000ef00000000a00 */
[----:B------:R-:W1:Y:S08]  /*4190*/  LDC.64 R6, c[0x0][0xb18] ;  /* 0x0002c600ff067b82 */ /* 0x000e700000000a00 */
[----:B------:R-:W1:Y:S08]  /*41a0*/  LDC.64 R4, c[0x0][0xb28] ;  /* 0x0002ca00ff047b82 */ /* 0x000e700000000a00 */
[----:B--2-4-:R-:W1:Y:S02]  /*41b0*/  LDC R24, c[0x0][0x374] ;  /* 0x0000dd00ff187b82 */ /* 0x014e640000000800 */
.L_x_94:
[C---:B------:R-:W-:Y:S02]  /*41c0*/  LEA R0, R29.reuse, UR6, 0x3 ;  /* 0x000000061d007c11 */ /* 0x040fe4000f8e18ff */
[----:B------:R-:W-:Y:S02]  /*41d0*/  SHF.L.U32 R3, R28, 0x1f, RZ ;  /* 0x0000001f1c037819 */ /* 0x000fe400000006ff */
[----:B------:R-:W-:Y:S02]  /*41e0*/  LEA R20, R29, UR6, 0x4 ;  /* 0x000000061d147c11 */ /* 0x000fe4000f8e20ff */
[----:B--2---:R-:W2:Y:S02]  /*41f0*/  SYNCS.PHASECHK.TRANS64.TRYWAIT P0, [R0+URZ+0x70], R3 ;  /* 0x00007003000075a7 */ /* 0x004ea400080011ff */
[----:B--2---:R-:W-:Y:S05]  /*4200*/  @!P0 BRA `(.L_x_87) ;  /* 0x0000003400948947 */ /* 0x004fea0003800000 */
.L_x_146:
[----:B------:R-:W-:Y:S01]  /*4210*/  ISETP.GE.AND P0, PT, R72, 0x1, PT ;  /* 0x000000014800780c */ /* 0x000fe20003f06270 */
[----:B------:R-:W4:Y:S01]  /*4220*/  LDS.128 R20, [R20+0x100] ;  /* 0x0001000014147984 */ /* 0x000f220000000c00 */
[----:B------:R-:W-:Y:S01]  /*4230*/  ISETP.NE.U32.AND P4, PT, RZ, UR4, PT ;  /* 0x00000004ff007c0c */ /* 0x000fe2000bf85070 */
[----:B--2---:R-:W-:Y:S01]  /*4240*/  VIADD R0, R0, 0x80 ;  /* 0x0000008000007836 */ /* 0x004fe20000000000 */
[----:B------:R-:W-:Y:S02]  /*4250*/  SHF.L.U32 R26, R30, 0x1f, RZ ;  /* 0x0000001f1e1a7819 */ /* 0x000fe400000006ff */
[----:B------:R-:W-:Y:S02]  /*4260*/  ISETP.NE.AND.EX P4, PT, RZ, UR5, PT, P4 ;  /* 0x00000005ff007c0c */ /* 0x000fe4000bf85340 */
[----:B------:R-:W-:Y:S01]  /*4270*/  PRMT R0, RZ, 0x654, R0 ;  /* 0x00000654ff007816 */ /* 0x000fe20000000000 */
[----:B------:R-:W-:Y:S01]  /*4280*/  @!PT LDS RZ, [RZ] ;  /* 0x00000000fffff984 */ /* 0x000fe20000000800 */
[----:B------:R-:W-:Y:S01]  /*4290*/  @!PT LDS RZ, [RZ] ;  /* 0x00000000fffff984 */ /* 0x000fe20000000800 */
[----:B------:R-:W-:Y:S01]  /*42a0*/  @!PT LDS RZ, [RZ] ;  /* 0x00000000fffff984 */ /* 0x000fe20000000800 */
[----:B------:R-:W-:Y:S01]  /*42b0*/  @!PT LDS RZ, [RZ] ;  /* 0x00000000fffff984 */ /* 0x000fe20000000800 */
[----:B------:R2:W-:Y:S06]  /*42c0*/  MEMBAR.ALL.CTA ;  /* 0x0000000000007992 */ /* 0x0005ec0000008000 */
[----:B--2---:R-:W2:Y:S02]  /*42d0*/  FENCE.VIEW.ASYNC.S ;  /* 0x00000000000073c6 */ /* 0x004ea40000000000 */
[----:B--2---:R2:W-:Y:S01]  /*42e0*/  SYNCS.ARRIVE.TRANS64.RED.A1T0 RZ, [R0+URZ], RZ ;  /* 0x000000ff00ff79a7 */ /* 0x0045e200081004ff */
[----:B----4-:R-:W-:Y:S11]  /*42f0*/  LOP3.LUT P3, RZ, R22, 0x1, RZ, 0xc0, !PT ;  /* 0x0000000116ff7812 */ /* 0x010ff6000786c0ff */
[----:B------:R-:W-:Y:S02]  /*4300*/  @!UPT UIADD3 URZ, UPT, UPT, URZ, URZ, URZ ;  /* 0x000000fffffff290 */ /* 0x000fe4000fffe0ff */
[----:B------:R-:W-:Y:S02]  /*4310*/  @P3 MOV R13, R20 ;  /* 0x00000014000d3202 */ /* 0x000fe40000000f00 */
[----:B------:R-:W-:Y:S01]  /*4320*/  @P3 LOP3.LUT R8, R21, 0xffff, RZ, 0xc0, !PT ;  /* 0x0000ffff15083812 */ /* 0x000fe200078ec0ff */
[----:B--2---:R-:W-:Y:S06]  /*4330*/  @!P0 BRA `(.L_x_88) ;  /* 0x0000000000a48947 */ /* 0x004fec0003800000 */
[----:B-1----:R-:W-:Y:S01]  /*4340*/  IMAD.HI.U32 R31, R24, R7, RZ ;  /* 0x00000007181f7227 */ /* 0x002fe200078e00ff */
[----:B------:R-:W-:Y:S02]  /*4350*/  ISETP.NE.AND P0, PT, R6, 0x1, PT ;  /* 0x000000010600780c */ /* 0x000fe40003f05270 */
[----:B------:R-:W-:Y:S01]  /*4360*/  ISETP.NE.AND P2, PT, R72, 0x1, PT ;  /* 0x000000014800780c */ /* 0x000fe20003f45270 */
[----:B---3--:R-:W-:Y:S01]  /*4370*/  IMAD.HI.U32 R34, R19, R16, RZ ;  /* 0x0000001013227227 */ /* 0x008fe200078e00ff */
[----:B------:R-:W-:Y:S02]  /*4380*/  SHF.R.U32.HI R31, RZ, R18, R31 ;  /* 0x00000012ff1f7219 */ /* 0x000fe4000001161f */
[----:B------:R-:W-:Y:S01]  /*4390*/  ISETP.NE.AND P5, PT, R2, 0x1, PT ;  /* 0x000000010200780c */ /* 0x000fe20003fa5270 */
[----:B------:R-:W-:Y:S01]  /*43a0*/  IMAD.HI.U32 R36, R13, R16, RZ ;  /* 0x000000100d247227 */ /* 0x000fe200078e00ff */
[----:B------:R-:W-:Y:S02]  /*43b0*/  SHF.R.U32.HI R34, RZ, R17, R34 ;  /* 0x00000011ff227219 */ /* 0x000fe40000011622 */
[----:B------:R-:W-:Y:S01]  /*43c0*/  SEL R3, R24, R31, !P0 ;  /* 0x0000001f18037207 */ /* 0x000fe20004000000 */
[C---:B------:R-:W-:Y:S01]  /*43d0*/  IMAD.HI.U32 R31, R8.reuse, R7, RZ ;  /* 0x00000007081f7227 */ /* 0x040fe200078e00ff */
[----:B------:R-:W-:Y:S02]  /*43e0*/  SEL R11, R19, R34, !P5 ;  /* 0x00000022130b7207 */ /* 0x000fe40006800000 */
[----:B------:R-:W-:Y:S01]  /*43f0*/  SHF.R.U32.HI R36, RZ, R17, R36 ;  /* 0x00000011ff247219 */ /* 0x000fe20000011624 */
[----:B------:R-:W-:Y:S01]  /*4400*/  IMAD.HI.U32 R38, R3, R4, RZ ;  /* 0x0000000403267227 */ /* 0x000fe200078e00ff */
[----:B------:R-:W-:Y:S03]  /*4410*/  SHF.R.U32.HI R31, RZ, R18, R31 ;  /* 0x00000012ff1f7219 */ /* 0x000fe6000001161f */
[----:B------:R-:W-:Y:S01]  /*4420*/  IMAD.HI.U32 R34, R11, R4, RZ ;  /* 0x000000040b227227 */ /* 0x000fe200078e00ff */
[----:B------:R-:W-:Y:S02]  /*4430*/  @P2 SHF.R.U32.HI R3, RZ, R5, R38 ;  /* 0x00000005ff032219 */ /* 0x000fe40000011626 */
[----:B------:R-:W-:Y:S02]  /*4440*/  SEL R9, R8, R31, !P0 ;  /* 0x0000001f08097207 */ /* 0x000fe40004000000 */
[----:B------:R-:W-:Y:S01]  /*4450*/  @P2 SHF.R.U32.HI R11, RZ, R5, R34 ;  /* 0x00000005ff0b2219 */ /* 0x000fe20000011622 */
[C---:B------:R-:W-:Y:S01]  /*4460*/  IMAD R10, R72.reuse, R3, RZ ;  /* 0x00000003480a7224 */ /* 0x040fe200078e02ff */
[----:B------:R-:W-:Y:S01]  /*4470*/  SEL R3, R13, R36, !P5 ;  /* 0x000000240d037207 */ /* 0x000fe20006800000 */
[C---:B------:R-:W-:Y:S03]  /*4480*/  IMAD.HI.U32 R14, R9.reuse, R4, RZ ;  /* 0x00000004090e7227 */ /* 0x040fe600078e00ff */
[----:B------:R-:W-:Y:S01]  /*4490*/  ISETP.GE.AND P0, PT, R9, R10, PT ;  /* 0x0000000a0900720c */ /* 0x000fe20003f06270 */
[C---:B------:R-:W-:Y:S01]  /*44a0*/  IMAD R12, R72.reuse, R11, RZ ;  /* 0x0000000b480c7224 */ /* 0x040fe200078e02ff */
[-C--:B------:R-:W-:Y:S04]  /*44b0*/  SHF.R.U32.HI R14, RZ, R5.reuse, R14 ;  /* 0x00000005ff0e7219 */ /* 0x080fe8000001160e */
[----:B------:R-:W-:Y:S02]  /*44c0*/  ISETP.GE.OR P0, PT, R3, R12, P0 ;  /* 0x0000000c0300720c */ /* 0x000fe40000706670 */
[----:B------:R-:W-:Y:S05]  /*44d0*/  SEL R15, R9, R14, !P2 ;  /* 0x0000000e090f7207 */ /* 0x000fea0005000000 */
[----:B------:R-:W-:Y:S04]  /*44e0*/  IMAD.MOV R14, RZ, RZ, -R15 ;  /* 0x000000ffff0e7224 */ /* 0x000fe800078e0a0f */
[----:B------:R-:W-:Y:S02]  /*44f0*/  IMAD R14, R72, R14, R9 ;  /* 0x0000000e480e7224 */ /* 0x000fe400078e0209 */
[C---:B------:R-:W-:Y:S05]  /*4500*/  @!P0 IMAD.HI.U32 R10, R3.reuse, R4, RZ ;  /* 0x00000004030a8227 */ /* 0x040fea00078e00ff */
[----:B------:R-:W-:Y:S04]  /*4510*/  @!P0 SHF.R.U32.HI R10, RZ, R5, R10 ;  /* 0x00000005ff0a8219 */ /* 0x000fe8000001160a */
[----:B------:R-:W-:Y:S01]  /*4520*/  @!P0 SEL R0, R3, R10, !P2 ;  /* 0x0000000a03008207 */ /* 0x000fe20005000000 */
[----:B------:R-:W-:Y:S03]  /*4530*/  IMAD.MOV R10, RZ, RZ, -R3 ;  /* 0x000000ffff0a7224 */ /* 0x000fe600078e0a03 */
[----:B------:R-:W-:Y:S01]  /*4540*/  @!P0 IADD3 R15, PT, PT, R15, -R0, RZ ;  /* 0x800000000f0f8210 */ /* 0x000fe20007ffe0ff */
[----:B------:R-:W-:Y:S01]  /*4550*/  @!P0 IMAD R0, R11, R14, R0 ;  /* 0x0000000e0b008224 */ /* 0x000fe200078e0200 */
[----:B------:R-:W-:Y:S01]  /*4560*/  IADD3 R11, PT, PT, -R9, RZ, RZ ;  /* 0x000000ff090b7210 */ /* 0x000fe20007ffe1ff */
[----:B------:R-:W-:Y:S02]  /*4570*/  IMAD R13, R2, R10, R13 ;  /* 0x0000000a020d7224 */ /* 0x000fe400078e020d */
[----:B------:R-:W-:Y:S02]  /*4580*/  @!P0 IMAD R9, R15, R72, R3 ;  /* 0x000000480f098224 */ /* 0x000fe400078e0203 */
[----:B------:R-:W-:Y:S02]  /*4590*/  @!P0 IMAD.MOV.U32 R3, RZ, RZ, R0 ;  /* 0x000000ffff038224 */ /* 0x000fe400078e0000 */
[----:B------:R-:W-:Y:S02]  /*45a0*/  IMAD R8, R6, R11, R8 ;  /* 0x0000000b06087224 */ /* 0x000fe400078e0208 */
[----:B------:R-:W-:Y:S02]  /*45b0*/  IMAD R13, R3, R2, R13 ;  /* 0x00000002030d7224 */ /* 0x000fe400078e020d */
[----:B------:R-:W-:Y:S02]  /*45c0*/  IMAD R8, R9, R6, R8 ;  /* 0x0000000609087224 */ /* 0x000fe400078e0208 */
.L_x_88:
[----:B------:R-:W-:Y:S05]  /*45d0*/  BRA.U UP1, `(.L_x_89) ;  /* 0x0000000101107547 */ /* 0x000fea000b800000 */
[----:B------:R-:W-:Y:S04]  /*45e0*/  MOV R0, UR7 ;  /* 0x0000000700007c02 */ /* 0x000fe80008000f00 */
[----:B------:R-:W-:Y:S04]  /*45f0*/  SHF.L.U32 R3, R0, 0x1f, RZ ;  /* 0x0000001f00037819 */ /* 0x000fe800000006ff */
[----:B------:R-:W2:Y:S02]  /*4600*/  SYNCS.PHASECHK.TRANS64.TRYWAIT P0, [UR6+0x68], R3 ;  /* 0x00006803ff0075a7 */ /* 0x000ea40008001106 */
[----:B--2---:R-:W-:Y:S05]  /*4610*/  @!P0 BRA `(.L_x_90) ;  /* 0x0000003000a48947 */ /* 0x004fea0003800000 */
.L_x_89:
[----:B------:R-:W-:Y:S05]  /*4620*/  BRA.U !UP3, `(.L_x_91) ;  /* 0x000000010b347547 */ /* 0x000fea000b800000 */
[----:B------:R-:W-:Y:S01]  /*4630*/  UPLOP3.LUT UP0, UPT, UPT, UPT, UP2, 0x80, 0x8 ;  /* 0x000000000008789c */ /* 0x000fe20003f0f020 */
[----:B--2---:R-:W-:Y:S02]  /*4640*/  HFMA2 R0, -RZ, RZ, 0, 5.9604644775390625e-08 ;  /* 0x00000001ff007431 */ /* 0x004fe400000001ff */
[----:B------:R-:W-:Y:S03]  /*4650*/  IMAD.MOV.U32 R165, RZ, RZ, 0x1 ;  /* 0x00000001ffa57424 */ /* 0x000fe600078e00ff */
[----:B------:R-:W-:Y:S05]  /*4660*/  PLOP3.LUT P0, PT, PT, PT, UP0, 0x80, 0x8 ;  /* 0x000000000008781c */ /* 0x000fea0003f0f008 */
[----:B------:R-:W2:Y:S01]  /*4670*/  @UP0 LDCU.64 UR10, c[0x0][0x888] ;  /* 0x00011100ff0a07ac */ /* 0x000ea20008000a00 */
[----:B------:R-:W-:Y:S07]  /*4680*/  @UP0 UIMAD UR8, UR36, UR4, URZ ;  /* 0x00000004240802a4 */ /* 0x000fee000f8e02ff */
[----:B------:R-:W-:Y:S01]  /*4690*/  @!P0 PRMT R165, R0, 0x7610, R165 ;  /* 0x0000761000a58816 */ /* 0x000fe200000000a5 */
[----:B--2---:R-:W-:Y:S03]  /*46a0*/  @UP0 UIMAD.WIDE UR10, UR8, 0x4, UR10 ;  /* 0x00000004080a08a5 */ /* 0x004fe6000f8e020a */
[----:B------:R-:W2:Y:S03]  /*46b0*/  @!UP0 LDCU UR8, c[0x0][0x880] ;  /* 0x00011000ff0887ac */ /* 0x000ea60008000800 */
[----:B------:R-:W-:Y:S01]  /*46c0*/  IMAD.U32 R10, RZ, RZ, UR10 ;  /* 0x0000000aff0a7e24 */ /* 0x000fe2000f8e00ff */
[----:B------:R-:W-:Y:S05]  /*46d0*/  MOV R11, UR11 ;  /* 0x0000000b000b7c02 */ /* 0x000fea0008000f00 */
[----:B-----5:R4:W5:Y:S02]  /*46e0*/  @P0 LDG.E R81, desc[UR40][R10.64] ;  /* 0x000000280a510981 */ /* 0x020964000c1e1900 */
[----:B--2-4-:R-:W-:Y:S07]  /*46f0*/  @!P0 IMAD.U32 R81, RZ, RZ, UR8 ;  /* 0x00000008ff518e24 */ /* 0x014fee000f8e00ff */
.L_x_91:
[----:B-----5:R-:W-:Y:S01]  /*4700*/  @!P4 FSETP.EQ.AND P5, PT, R81, RZ, PT ;  /* 0x000000ff5100c20b */ /* 0x020fe20003fa2000 */
[----:B------:R-:W-:Y:S01]  /*4710*/  @!UPT UIADD3 URZ, UPT, UPT, URZ, URZ, URZ ;  /* 0x000000fffffff290 */ /* 0x000fe2000fffe0ff */
[----:B------:R-:W-:Y:S11]  /*4720*/  @!P4 BRA `(.L_x_92) ;  /* 0x000000000014c947 */ /* 0x000ff60003800000 */
[----:B------:R-:W-:Y:S02]  /*4730*/  LOP3.LUT P0, RZ, R165, 0xff, RZ, 0xc0, !PT ;  /* 0x000000ffa5ff7812 */ /* 0x000fe4000780c0ff */
[----:B------:R-:W-:Y:S04]  /*4740*/  PLOP3.LUT P5, PT, PT, PT, UP0, 0x80, 0x8 ;  /* 0x000000000008781c */ /* 0x000fe80003faf008 */
[----:B------:R-:W-:Y:S07]  /*4750*/  PLOP3.LUT P5, PT, P5, PT, PT, 0x8, 0x80 ;  /* 0x000000000080781c */ /* 0x000fee0002fae170 */
[----:B------:R-:W-:Y:S11]  /*4760*/  @P0 FSETP.EQ.AND P5, PT, R81, RZ, PT ;  /* 0x000000ff5100020b */ /* 0x000ff60003fa2000 */
[----:B------:R-:W-:Y:S02]  /*4770*/  @!UPT UIADD3 URZ, UPT, UPT, URZ, URZ, URZ ;  /* 0x000000fffffff290 */ /* 0x000fe4000fffe0ff */
.L_x_92:
[----:B------:R-:W4:Y:S01]  /*4780*/  SYNCS.PHASECHK.TRANS64.TRYWAIT P4, [UR6+0x58], R26 ;  /* 0x0000581aff0075a7 */ /* 0x000f220008081106 */
[----:B------:R-:W-:Y:S01]  /*4790*/  @P3 SHF.R.U32.HI R27, RZ, 0x10, R21 ;  /* 0x00000010ff1b3819 */ /* 0x000fe20000011615 */
[----:B------:R-:W-:Y:S01]  /*47a0*/  VIADD R29, R29, 0x1 ;  /* 0x000000011d1d7836 */ /* 0x000fe20000000000 */
[----:B------:R-:W5:Y:S08]  /*47b0*/  LDC.64 R14, c[0x0][0xb10] ;  /* 0x0002c400ff0e7b82 */ /* 0x000f700000000a00 */
[----:B------:R-:W1:Y:S08]  /*47c0*/  LDC.64 R10, c[0x0][0xb18] ;  /* 0x0002c600ff0a7b82 */ /* 0x000e700000000a00 */
[----:B--2---:R-:W2:Y:S08]  /*47d0*/  @!P1 LDC R0, c[0x0][0xb20] ;  /* 0x0002c800ff009b82 */ /* 0x004eb00000000800 */
[----:B------:R-:W3:Y:S01]  /*47e0*/  @!P1 LDC R3, c[0x0][0xb0c] ;  /* 0x0002c300ff039b82 */ /* 0x000ee20000000800 */
[----:B-----5:R-:W-:Y:S05]  /*47f0*/  @!P1 IMAD.HI.U32 R14, R13, R14, RZ ;  /* 0x0000000e0d0e9227 */ /* 0x020fea00078e00ff */
[----:B------:R-:W-:Y:S01]  /*4800*/  @!P1 SHF.R.U32.HI R14, RZ, R15, R14 ;  /* 0x0000000fff0e9219 */ /* 0x000fe2000001160e */
[----:B-1----:R-:W-:Y:S01]  /*4810*/  @!P1 IMAD.HI.U32 R11, R8, R11, RZ ;  /* 0x0000000b080b9227 */ /* 0x002fe200078e00ff */
[----:B------:R-:W-:Y:S04]  /*4820*/  @!P1 ISETP.NE.AND P0, PT, R10, 0x1, PT ;  /* 0x000000010a00980c */ /* 0x000fe80003f05270 */
[----:B--2---:R-:W-:Y:S02]  /*4830*/  @!P1 SHF.R.U32.HI R9, RZ, R0, R11 ;  /* 0x00000000ff099219 */ /* 0x004fe4000001160b */
[----:B---3--:R-:W-:Y:S02]  /*4840*/  @!P1 ISETP.NE.AND P2, PT, R3, 0x1, PT ;  /* 0x000000010300980c */ /* 0x008fe40003f45270 */
[----:B------:R-:W-:Y:S02]  /*4850*/  @!P1 SEL R9, R8, R9, !P0 ;  /* 0x0000000908099207 */ /* 0x000fe40004000000 */
[----:B------:R-:W-:Y:S02]  /*4860*/  ELECT P0, URZ, PT ;  /* 0x0000000000ff782f */ /* 0x000fe40003800000 */
[----:B------:R-:W-:Y:S05]  /*4870*/  @!P1 SEL R14, R13, R14, !P2 ;  /* 0x0000000e0d0e9207 */ /* 0x000fea0005000000 */
[----:B------:R-:W-:Y:S02]  /*4880*/  @!P1 IMAD.IADD R0, R9, 0x1, -R14 ;  /* 0x0000000109009824 */ /* 0x000fe400078e0a0e */
[----:B------:R-:W-:Y:S02]  /*4890*/  @!P1 IMAD.IADD R9, R14, 0x1, -R9 ;  /* 0x000000010e099824 */ /* 0x000fe400078e0a09 */
[----:B------:R-:W-:Y:S02]  /*48a0*/  @!P1 IMAD R13, R0, R3, R13 ;  /* 0x00000003000d9224 */ /* 0x000fe400078e020d */
[----:B------:R-:W-:Y:S01]  /*48b0*/  @!P1 IMAD R8, R9, R10, R8 ;  /* 0x0000000a09089224 */ /* 0x000fe200078e0208 */
[----:B----4-:R-:W-:Y:S06]  /*48c0*/  @!P4 BRA `(.L_x_93) ;  /* 0x000000300010c947 */ /* 0x010fec0003800000 */
.L_x_149:
[----:B------:R-:W-:Y:S01]  /*48d0*/  PLOP3.LUT P5, PT, P5, P0, PT, 0xf2, 0x2f ;  /* 0x00000000002f781c */ /* 0x000fe20002fa1e72 */
[----:B------:R-:W-:Y:S01]  /*48e0*/  UMOV UR14, 0x0 ;  /* 0x00000000000e7882 */ /* 0x000fe20000000000 */
[----:B------:R-:W-:Y:S01]  /*48f0*/  LOP3.LUT R30, R30, 0x1, RZ, 0x3c, !PT ;  /* 0x000000011e1e7812 */ /* 0x000fe200078e3cff */
[----:B------:R-:W-:Y:S01]  /*4900*/  UMOV UR15, 0x10000000 ;  /* 0x10000000000f7882 */ /* 0x000fe20000000000 */
[----:B------:R-:W-:Y:S01]  /*4910*/  UMOV UR12, UR36 ;  /* 0x00000024000c7c82 */ /* 0x000fe20008000000 */
[----:B------:R-:W-:Y:S08]  /*4920*/  @P3 R2UR UR36, R27 ;  /* 0x000000001b2432ca */ /* 0x000ff000000e0000 */
[----:B-1----:R-:W-:Y:S01]  /*4930*/  @!P5 IADD3 R3, P0, PT, R32, 0x580, RZ ;  /* 0x000005802003d810 */ /* 0x002fe20007f1e0ff */
[----:B------:R-:W-:Y:S01]  /*4940*/  @!P5 IMAD.SHL.U32 R164, R164, 0x40, RZ ;  /* 0x00000040a4a4d824 */ /* 0x000fe200078e00ff */
[----:B------:R-:W-:Y:S01]  /*4950*/  VOTEU.ALL UP1, P5 ;  /* 0x0000000000ff7886 */ /* 0x000fe20002820000 */
[----:B------:R-:W-:Y:S01]  /*4960*/  @!P5 IMAD.SHL.U32 R155, R155, 0x80, RZ ;  /* 0x000000809b9bd824 */ /* 0x000fe200078e00ff */
[----:B------:R-:W-:Y:S01]  /*4970*/  @!P5 R2UR UR9, R3 ;  /* 0x000000000309d2ca */ /* 0x000fe200000e0000 */
[----:B------:R-:W-:Y:S01]  /*4980*/  @!P5 IMAD.X R0, RZ, RZ, R33, P0 ;  /* 0x000000ffff00d224 */ /* 0x000fe200000e0621 */
[----:B------:R-:W-:Y:S01]  /*4990*/  @!P5 R2UR UR10, R164 ;  /* 0x00000000a40ad2ca */ /* 0x000fe200000e0000 */
[----:B------:R-:W-:Y:S01]  /*49a0*/  IMAD.IADD R164, R8, 0x1, R143 ;  /* 0x0000000108a47824 */ /* 0x000fe200078e028f */
[----:B------:R-:W-:Y:S01]  /*49b0*/  @!P5 R2UR UR11, R155 ;  /* 0x000000009b0bd2ca */ /* 0x000fe200000e0000 */
[----:B------:R-:W-:Y:S01]  /*49c0*/  IMAD.IADD R155, R13, 0x1, R154 ;  /* 0x000000010d9b7824 */ /* 0x000fe200078e029a */
[----:B------:R-:W-:Y:S02]  /*49d0*/  @!P5 R2UR UR8, R0 ;  /* 0x000000000008d2ca */ /* 0x000fe400000e0000 */
[C---:B------:R-:W-:Y:S04]  /*49e0*/  ISETP.NE.AND P0, PT, R29.reuse, 0x2, PT ;  /* 0x000000021d00780c */ /* 0x040fe80003f05270 */
[----:B------:R-:W-:Y:S01]  /*49f0*/  SEL R3, RZ, 0x1, P0 ;  /* 0x00000001ff037807 */ /* 0x000fe20000000000 */
[----:B------:R-:W-:Y:S01]  /*4a00*/  IMAD.U32 R10, RZ, RZ, UR9 ;  /* 0x00000009ff0a7e24 */ /* 0x000fe2000f8e00ff */
[----:B------:R-:W-:Y:S01]  /*4a10*/  @!UP1 UIADD3 UR9, UPT, UPT, UR6, 0x50, URZ ;  /* 0x0000005006099890 */ /* 0x000fe2000fffe0ff */
[----:B------:R-:W-:Y:S02]  /*4a20*/  SEL R29, R29, RZ, P0 ;  /* 0x000000ff1d1d7207 */ /* 0x000fe40000000000 */
[----:B------:R-:W-:Y:S02]  /*4a30*/  LOP3.LUT R28, R28, R3, RZ, 0x3c, !PT ;  /* 0x000000031c1c7212 */ /* 0x000fe400078e3cff */
[----:B------:R-:W-:Y:S01]  /*4a40*/  IMAD.U32 R11, RZ, RZ, UR8 ;  /* 0x00000008ff0b7e24 */ /* 0x000fe2000f8e00ff */
[----:B------:R-:W-:Y:S01]  /*4a50*/  @!P5 R2UR UR16, R10 ;  /* 0x000000000a10d2ca */ /* 0x000fe200000e0000 */
[----:B------:R-:W-:Y:S01]  /*4a60*/  @!UP1 UIADD3 UR8, UPT, UPT, UR6, 0x200, URZ ;  /* 0x0000020006089890 */ /* 0x000fe2000fffe0ff */
[----:B------:R-:W-:Y:S02]  /*4a70*/  VOTEU.ALL UP1, P5 ;  /* 0x0000000000ff7886 */ /* 0x000fe40002820000 */
[----:B------:R-:W-:Y:S11]  /*4a80*/  @!P5 R2UR UR17, R11 ;  /* 0x000000000b11d2ca */ /* 0x000ff600000e0000 */
[----:B------:R-:W-:Y:S02]  /*4a90*/  @!UPT UIADD3 URZ, UPT, UPT, URZ, URZ, URZ ;  /* 0x000000fffffff290 */ /* 0x000fe4000fffe0ff */
[----:B------:R2:W-:Y:S01]  /*4aa0*/  @!UP1 UTMALDG.3D [UR8], [UR16], desc[UR14] ;  /* 0x00000e08100095b4 */ /* 0x0005e20008011000 */
[----:B------:R2:W-:Y:S01]  /*4ab0*/  @!P5 SYNCS.ARRIVE.TRANS64.RED.A0TR RZ, [UR6+0x50], R25 ;  /* 0x00005019ffffd9a7 */ /* 0x0005e20008300406 */
[----:B------:R-:W-:Y:S01]  /*4ac0*/  UPLOP3.LUT UP1, UPT, UPT, UPT, UPT, 0x80, 0x8 ;  /* 0x000000000008789c */ /* 0x000fe20003f2f070 */
[----:B------:R-:W-:Y:S01]  /*4ad0*/  SYNCS.ARRIVE.TRANS64.RED.A1T0 RZ, [UR37], RZ ;  /* 0x000000ffffff79a7 */ /* 0x000fe20008100425 */
[----:B------:R-:W-:Y:S09]  /*4ae0*/  @P3 BRA `(.L_x_94) ;  /* 0xfffffff400b43947 */ /* 0x000ff2000383ffff */
[----:B------:R-:W-:Y:S07]  /*4af0*/  MOV R0, UR6 ;  /* 0x0000000600007c02 */ /* 0x000fee0008000f00 */
.L_x_95:
[----:B-1----:R-:W-:-:S04]  /*4b00*/  SHF.L.U32 R3, R30, 0x1f, RZ ;  /* 0x0000001f1e037819 */ /* 0x002fc800000006ff */
[----:B------:R1:W3:Y:S03]  /*4b10*/  SYNCS.PHASECHK.TRANS64.TRYWAIT P0, [R0+URZ+0x58], R3 ;  /* 0x00005803000075a7 */ /* 0x0002e600080011ff */
[----:B---3--:R-:W-:Y:S05]  /*4b20*/  @!P0 NANOSLEEP.SYNCS 0x989680 ;  /* 0x009896800000895d */ /* 0x008fea0003900000 */
[----:B------:R-:W3:Y:S02]  /*4b30*/  @!P0 SYNCS.PHASECHK.TRANS64 P0, [R0+URZ+0x58], R3 ;  /* 0x00005803000085a7 */ /* 0x000ee400080010ff */
[----:B--23--:R-:W-:Y:S05]  /*4b40*/  @P0 EXIT ;  /* 0x000000000000094d */ /* 0x00cfea0003800000 */
[----:B------:R-:W-:Y:S05]  /*4b50*/  BRA `(.L_x_95) ;  /* 0xfffffffc00e87947 */ /* 0x000fea000383ffff */
.L_x_86:
[----:B------:R-:W-:-:S06]  /*4b60*/  UISETP.GE.AND UP1, UPT, UR10, 0x4, UPT ;  /* 0x000000040a00788c */ /* 0x000fcc000bf26270 */
[----:B------:R-:W-:-:S13]  /*4b70*/  PLOP3.LUT P0, PT, PT, PT, UP1, 0x80, 0x8 ;  /* 0x000000000008781c */ /* 0x000fda0003f0f018 */
[----:B------:R-:W-:Y:S05]  /*4b80*/  @!P0 EXIT ;  /* 0x000000000000894d */ /* 0x000fea0003800000 */
[----:B------:R-:W-:Y:S01]  /*4b90*/  BAR.SYNC.DEFER_BLOCKING 0x6, 0xa0 ;  /* 0x0182800000007b1d */ /* 0x000fe20000010000 */
[C---:B------:R-:W-:Y:S02]  /*4ba0*/  IMAD.SHL.U32 R3, R166.reuse, 0x40, RZ ;  /* 0x00000040a6037824 */ /* 0x040fe400078e00ff */
[----:B------:R-:W-:Y:S02]  /*4bb0*/  HFMA2 R76, -RZ, RZ, 0, 0 ;  /* 0x00000000ff4c7431 */ /* 0x000fe400000001ff */
[C---:B------:R-:W-:Y:S01]  /*4bc0*/  IMAD.SHL.U32 R168, R166.reuse, 0x8, RZ ;  /* 0x00000008a6a87824 */ /* 0x040fe200078e00ff */
[----:B------:R-:W-:Y:S01]  /*4bd0*/  CS2R R174, SRZ ;  /* 0x0000000000ae7805 */ /* 0x000fe2000001ff00 */
[----:B------:R-:W-:Y:S01]  /*4be0*/  IMAD.U32 R79, R166, 0x10000, RZ ;  /* 0x00010000a64f7824 */ /* 0x000fe200078e00ff */
[----:B------:R-:W-:Y:S01]  /*4bf0*/  UMOV UR43, 0x400 ;  /* 0x00000400002b7882 */ /* 0x000fe20000000000 */
[----:B------:R-:W-:Y:S01]  /*4c00*/  LOP3.LUT R5, R3, 0x180, RZ, 0xc0, !PT ;  /* 0x0000018003057812 */ /* 0x000fe200078ec0ff */
[----:B------:R-:W-:Y:S01]  /*4c10*/  ULEA UR43, UR37, UR43, 0x18 ;  /* 0x0000002b252b7291 */ /* 0x000fe2000f8ec0ff */
[----:B------:R-:W1:Y:S01]  /*4c20*/  LDC R167, c[0x0][0x370] ;  /* 0x0000dc00ffa77b82 */ /* 0x000e620000000800 */
[----:B------:R-:W-:Y:S01]  /*4c30*/  LOP3.LUT R79, R79, 0x600000, RZ, 0xc0, !PT ;  /* 0x006000004f4f7812 */ /* 0x000fe200078ec0ff */
[----:B------:R-:W-:Y:S01]  /*4c40*/  IMAD.MOV.U32 R182, RZ, RZ, RZ ;  /* 0x000000ffffb67224 */ /* 0x000fe200078e00ff */
[----:B------:R-:W-:Y:S01]  /*4c50*/  LOP3.LUT R168, R5, 0x30, R168, 0xf8, !PT ;  /* 0x0000003005a87812 */ /* 0x000fe200078ef8a8 */
[----:B------:R-:W-:Y:S01]  /*4c60*/  UIADD3 UR4, UPT, UPT, UR43, 0x2200, URZ ;  /* 0x000022002b047890 */ /* 0x000fe2000fffe0ff */
[----:B------:R-:W-:Y:S01]  /*4c70*/  IMAD.MOV.U32 R173, RZ, RZ, RZ ;  /* 0x000000ffffad7224 */ /* 0x000fe200078e00ff */
[----:B------:R-:W2:Y:S01]  /*4c80*/  LDCU.64 UR46, c[0x0][0x348] ;  /* 0x00006900ff2e77ac */ /* 0x000ea20008000a00 */
[----:B------:R-:W-:Y:S01]  /*4c90*/  LOP3.LUT R168, R168, 0x1e40, R3, 0xf8, !PT ;  /* 0x00001e40a8a87812 */ /* 0x000fe200078ef803 */
[----:B------:R-:W3:Y:S01]  /*4ca0*/  LDC R74, c[0x0][0xb0c] ;  /* 0x0002c300ff4a7b82 */ /* 0x000ee20000000800 */
[----:B------:R-:W-:Y:S01]  /*4cb0*/  IMAD.SHL.U32 R3, R166, 0x10, RZ ;  /* 0x00000010a6037824 */ /* 0x000fe200078e00ff */
[----:B------:R-:W-:Y:S01]  /*4cc0*/  MOV R179, UR4 ;  /* 0x0000000400b37c02 */ /* 0x000fe20008000f00 */
[----:B------:R-:W4:Y:S03]  /*4cd0*/  LDCU.64 UR38, c[0x0][0x888] ;  /* 0x00011100ff2677ac */ /* 0x000f260008000a00 */
[C---:B------:R-:W-:Y:S01]  /*4ce0*/  LOP3.LUT R5, R3.reuse, 0x20, RZ, 0xc0, !PT ;  /* 0x0000002003057812 */ /* 0x040fe200078ec0ff */
[----:B------:R-:W2:Y:S01]  /*4cf0*/  LDS R0, [UR43+0x120] ;  /* 0x0001202bff007984 */ /* 0x000ea20008000800 */
[----:B------:R-:W1:Y:S01]  /*4d00*/  LDC R170, c[0x0][0xb20] ;  /* 0x0002c800ffaa7b82 */ /* 0x000e620000000800 */
[----:B------:R-:W-:Y:S01]  /*4d10*/  LOP3.LUT R3, R3, 0x40, RZ, 0xc0, !PT ;  /* 0x0000004003037812 */ /* 0x000fe200078ec0ff */
[----:B------:R-:W-:-:S06]  /*4d20*/  UIADD3 UR42, UPT, UPT, UR43, 0x200, URZ ;  /* 0x000002002b2a7890 */ /* 0x000fcc000fffe0ff */
[----:B------:R-:W1:Y:S08]  /*4d30*/  LDC R73, c[0x0][0xb30] ;  /* 0x0002cc00ff497b82 */ /* 0x000e700000000800 */
[----:B------:R-:W1:Y:S08]  /*4d40*/  LDC.64 R152, c[0x0][0xb10] ;  /* 0x0002c400ff987b82 */ /* 0x000e700000000a00 */
[----:B------:R-:W1:Y:S08]  /*4d50*/  LDC.64 R70, c[0x0][0xb18] ;  /* 0x0002c600ff467b82 */ /* 0x000e700000000a00 */
[----:B------:R-:W1:Y:S01]  /*4d60*/  LDC.64 R148, c[0x0][0x888] ;  /* 0x00022200ff947b82 */ /* 0x000e620000000a00 */
[----:B--2---:R-:W-:-:S07]  /*4d70*/  IMAD.IADD R79, R0, 0x1, R79 ;  /* 0x00000001004f7824 */ /* 0x004fce00078e024f */
[----:B------:R-:W2:Y:S01]  /*4d80*/  LDC.64 R68, c[0x0][0xb28] ;  /* 0x0002ca00ff447b82 */ /* 0x000ea20000000a00 */
[----:B------:R-:W-:-:S05]  /*4d90*/  VIADD R0, R168, UR43 ;  /* 0x0000002ba8007c36 */ /* 0x000fca0008000000 */
[--C-:B------:R-:W-:Y:S02]  /*4da0*/  IADD3 R178, PT, PT, -R5, 0x200, R0.reuse ;  /* 0x0000020005b27810 */ /* 0x100fe40007ffe100 */
[----:B------:R-:W1:Y:S01]  /*4db0*/  LDC.64 R150, c[0x0][0x890] ;  /* 0x00022400ff967b82 */ /* 0x000e620000000a00 */
[----:B------:R-:W-:Y:S02]  /*4dc0*/  IADD3 R177, PT, PT, -R3, 0x200, R0 ;  /* 0x0000020003b17810 */ /* 0x000fe40007ffe100 */
[----:B------:R-:W-:-:S05]  /*4dd0*/  IMAD.IADD R176, R178, 0x1, -R3 ;  /* 0x00000001b2b07824 */ /* 0x000fca00078e0a03 */
[----:B------:R-:W1:Y:S08]  /*4de0*/  LDC.64 R146, c[0x0][0x8b0] ;  /* 0x00022c00ff927b82 */ /* 0x000e700000000a00 */
[----:B------:R-:W1:Y:S08]  /*4df0*/  LDC.64 R144, c[0x0][0x8a8] ;  /* 0x00022a00ff907b82 */ /* 0x000e700000000a00 */
[----:B---34-:R-:W1:Y:S02]  /*4e00*/  LDC R172, c[0x0][0x374] ;  /* 0x0000dd00ffac7b82 */ /* 0x018e640000000800 */
.L_x_113:
[----:B------:R-:W-:Y:S02]  /*4e10*/  LEA R0, R182, UR43, 0x3 ;  /* 0x0000002bb6007c11 */ /* 0x000fe4000f8e18ff */
[----:B------:R-:W-:Y:S02]  /*4e20*/  SHF.L.U32 R3, R174, 0x1f, RZ ;  /* 0x0000001fae037819 */ /* 0x000fe400000006ff */
[----:B------:R-:W-:Y:S02]  /*4e30*/  LEA R16, R182, UR43, 0x4 ;  /* 0x0000002bb6107c11 */ /* 0x000fe4000f8e20ff */
[----:B------:R-:W3:Y:S02]  /*4e40*/  SYNCS.PHASECHK.TRANS64.TRYWAIT P0, [R0+URZ+0x70], R3 ;  /* 0x00007003000075a7 */ /* 0x000ee400080011ff */
[----:B-123--:R-:W-:Y:S05]  /*4e50*/  @!P0 BRA `(.L_x_96) ;  /* 0x0000002800c48947 */ /* 0x00efea0003800000 */
.L_x_150:
[----:B------:R-:W4:Y:S01]  /*4e60*/  LDC.64 R12, c[0x0][0xb10] ;  /* 0x0002c400ff0c7b82 */ /* 0x000f220000000a00 */
[----:B------:R-:W2:Y:S01]  /*4e70*/  LDS.128 R16, [R16+0x100] ;  /* 0x0001000010107984 */ /* 0x000ea20000000c00 */
[----:B-1----:R-:W-:Y:S01]  /*4e80*/  ISETP.NE.AND P1, PT, R73, 0x1, PT ;  /* 0x000000014900780c */ /* 0x002fe20003f25270 */
[----:B---3--:R-:W-:Y:S01]  /*4e90*/  VIADD R0, R0, 0x80 ;  /* 0x0000008000007836 */ /* 0x008fe20000000000 */
[----:B------:R-:W-:Y:S04]  /*4ea0*/  ISETP.GE.AND P0, PT, R72, 0x1, PT ;  /* 0x000000014800780c */ /* 0x000fe80003f06270 */
[----:B------:R-:W1:Y:S01]  /*4eb0*/  LDC.64 R10, c[0x0][0xb18] ;  /* 0x0002c600ff0a7b82 */ /* 0x000e620000000a00 */
[----:B------:R-:W-:Y:S01]  /*4ec0*/  PRMT R0, RZ, 0x654, R0 ;  /* 0x00000654ff007816 */ /* 0x000fe20000000000 */
[----:B------:R-:W-:Y:S01]  /*4ed0*/  @!PT LDS RZ, [RZ] ;  /* 0x00000000fffff984 */ /* 0x000fe20000000800 */
[----:B------:R-:W-:Y:S01]  /*4ee0*/  @!PT LDS RZ, [RZ] ;  /* 0x00000000fffff984 */ /* 0x000fe20000000800 */
[----:B------:R-:W-:Y:S01]  /*4ef0*/  @!PT LDS RZ, [RZ] ;  /* 0x00000000fffff984 */ /* 0x000fe20000000800 */
[----:B------:R-:W-:Y:S01]  /*4f00*/  @!PT LDS RZ, [RZ] ;  /* 0x00000000fffff984 */ /* 0x000fe20000000800 */
[----:B------:R3:W-:Y:S06]  /*4f10*/  MEMBAR.ALL.CTA ;  /* 0x0000000000007992 */ /* 0x0007ec0000008000 */
[----:B---3--:R-:W3:Y:S01]  /*4f20*/  FENCE.VIEW.ASYNC.S ;  /* 0x00000000000073c6 */ /* 0x008ee20000000000 */
[----:B------:R-:W1:Y:S08]  /*4f30*/  @!P1 LDC R14, c[0x0][0xb20] ;  /* 0x0002c800ff0e9b82 */ /* 0x000e700000000800 */
[----:B------:R-:W1:Y:S01]  /*4f40*/  @!P1 LDC R9, c[0x0][0xb0c] ;  /* 0x0002c300ff099b82 */ /* 0x000e620000000800 */
[----:B---3--:R3:W-:Y:S01]  /*4f50*/  SYNCS.ARRIVE.TRANS64.RED.A1T0 RZ, [R0+URZ], RZ ;  /* 0x000000ff00ff79a7 */ /* 0x0087e200081004ff */
[----:B--2---:R-:W-:Y:S04]  /*4f60*/  LOP3.LUT P4, RZ, R18, 0x1, RZ, 0xc0, !PT ;  /* 0x0000000112ff7812 */ /* 0x004fe8000788c0ff */
[----:B------:R-:W-:Y:S09]  /*4f70*/  P2R R180, PR, RZ, 0x10 ;  /* 0x00000010ffb47803 */ /* 0x000ff20000000000 */
[----:B------:R-:W-:Y:S02]  /*4f80*/  @P4 MOV R77, R16 ;  /* 0x00000010004d4202 */ /* 0x000fe40000000f00 */
[----:B------:R-:W-:Y:S01]  /*4f90*/  @P4 LOP3.LUT R75, R17, 0xffff, RZ, 0xc0, !PT ;  /* 0x0000ffff114b4812 */ /* 0x000fe200078ec0ff */
[----:B---34-:R-:W-:Y:S06]  /*4fa0*/  @!P0 BRA `(.L_x_97) ;  /* 0x0000000000a48947 */ /* 0x018fec0003800000 */
[----:B------:R-:W-:Y:S01]  /*4fb0*/  IMAD.HI.U32 R21, R172, R71, RZ ;  /* 0x00000047ac157227 */ /* 0x000fe200078e00ff */
[----:B------:R-:W-:Y:S02]  /*4fc0*/  ISETP.NE.AND P0, PT, R70, 0x1, PT ;  /* 0x000000014600780c */ /* 0x000fe40003f05270 */
[----:B------:R-:W-:Y:S01]  /*4fd0*/  ISETP.NE.AND P2, PT, R72, 0x1, PT ;  /* 0x000000014800780c */ /* 0x000fe20003f45270 */
[----:B------:R-:W-:Y:S01]  /*4fe0*/  IMAD.HI.U32 R20, R167, R152, RZ ;  /* 0x00000098a7147227 */ /* 0x000fe200078e00ff */
[----:B------:R-:W-:Y:S02]  /*4ff0*/  SHF.R.U32.HI R21, RZ, R170, R21 ;  /* 0x000000aaff157219 */ /* 0x000fe40000011615 */
[----:B------:R-:W-:Y:S01]  /*5000*/  ISETP.NE.AND P3, PT, R74, 0x1, PT ;  /* 0x000000014a00780c */ /* 0x000fe20003f65270 */
[----:B------:R-:W-:Y:S01]  /*5010*/  IMAD.HI.U32 R24, R77, R152, RZ ;  /* 0x000000984d187227 */ /* 0x000fe200078e00ff */
[----:B------:R-:W-:Y:S02]  /*5020*/  SHF.R.U32.HI R20, RZ, R153, R20 ;  /* 0x00000099ff147219 */ /* 0x000fe40000011614 */
[----:B------:R-:W-:Y:S01]  /*5030*/  SEL R3, R172, R21, !P0 ;  /* 0x00000015ac037207 */ /* 0x000fe20004000000 */
[----:B------:R-:W-:Y:S01]  /*5040*/  IMAD.HI.U32 R21, R75, R71, RZ ;  /* 0x000000474b157227 */ /* 0x000fe200078e00ff */
[----:B------:R-:W-:Y:S02]  /*5050*/  SEL R7, R167, R20, !P3 ;  /* 0x00000014a7077207 */ /* 0x000fe40005800000 */
[----:B------:R-:W-:Y:S01]  /*5060*/  SHF.R.U32.HI R24, RZ, R153, R24 ;  /* 0x00000099ff187219 */ /* 0x000fe20000011618 */
[-C--:B------:R-:W-:Y:S04]  /*5070*/  IMAD.HI.U32 R20, R3, R68.reuse, RZ ;  /* 0x0000004403147227 */ /* 0x080fe800078e00ff */
[----:B------:R-:W-:Y:S01]  /*5080*/  IMAD.HI.U32 R22, R7, R68, RZ ;  /* 0x0000004407167227 */ /* 0x000fe200078e00ff */
[-C--:B------:R-:W-:Y:S02]  /*5090*/  @P2 SHF.R.U32.HI R3, RZ, R69.reuse, R20 ;  /* 0x00000045ff032219 */ /* 0x080fe40000011614 */
[----:B------:R-:W-:Y:S02]  /*50a0*/  SHF.R.U32.HI R20, RZ, R170, R21 ;  /* 0x000000aaff147219 */ /* 0x000fe40000011615 */
[----:B------:R-:W-:Y:S01]  /*50b0*/  @P2 SHF.R.U32.HI R7, RZ, R69, R22 ;  /* 0x00000045ff072219 */ /* 0x000fe20000011616 */
[C---:B------:R-:W-:Y:S01]  /*50c0*/  IMAD R2, R72.reuse, R3, RZ ;  /* 0x0000000348027224 */ /* 0x040fe200078e02ff */
[----:B------:R-:W-:Y:S02]  /*50d0*/  SEL R5, R75, R20, !P0 ;  /* 0x000000144b057207 */ /* 0x000fe40004000000 */
[----:B------:R-:W-:Y:S01]  /*50e0*/  SEL R3, R77, R24, !P3 ;  /* 0x000000184d037207 */ /* 0x000fe20005800000 */
[----:B------:R-:W-:Y:S01]  /*50f0*/  IMAD R4, R72, R7, RZ ;  /* 0x0000000748047224 */ /* 0x000fe200078e02ff */
[C---:B------:R-:W-:Y:S01]  /*5100*/  ISETP.GE.AND P0, PT, R5.reuse, R2, PT ;  /* 0x000000020500720c */ /* 0x040fe20003f06270 */
[----:B------:R-:W-:Y:S03]  /*5110*/  IMAD.HI.U32 R6, R5, R68, RZ ;  /* 0x0000004405067227 */ /* 0x000fe600078e00ff */
[----:B------:R-:W-:Y:S01]  /*5120*/  ISETP.GE.OR P0, PT, R3, R4, P0 ;  /* 0x000000040300720c */ /* 0x000fe20000706670 */
[----:B------:R-:W-:Y:S01]  /*5130*/  IMAD.MOV R4, RZ, RZ, -R3 ;  /* 0x000000ffff047224 */ /* 0x000fe200078e0a03 */
[-C--:B------:R-:W-:Y:S03]  /*5140*/  SHF.R.U32.HI R6, RZ, R69.reuse, R6 ;  /* 0x00000045ff067219 */ /* 0x080fe60000011606 */
[----:B------:R-:W-:Y:S01]  /*5150*/  IMAD R77, R74, R4, R77 ;  /* 0x000000044a4d7224 */ /* 0x000fe200078e024d */
[----:B------:R-:W-:Y:S05]  /*5160*/  SEL R15, R5, R6, !P2 ;  /* 0x00000006050f7207 */ /* 0x000fea0005000000 */
[----:B------:R-:W-:Y:S02]  /*5170*/  IMAD.MOV R6, RZ, RZ, -R15 ;  /* 0x000000ffff067224 */ /* 0x000fe400078e0a0f */
[C---:B------:R-:W-:Y:S04]  /*5180*/  @!P0 IMAD.HI.U32 R2, R3.reuse, R68, RZ ;  /* 0x0000004403028227 */ /* 0x040fe800078e00ff */
[----:B------:R-:W-:Y:S01]  /*5190*/  IMAD R6, R72, R6, R5 ;  /* 0x0000000648067224 */ /* 0x000fe200078e0205 */
[----:B------:R-:W-:Y:S04]  /*51a0*/  @!P0 SHF.R.U32.HI R2, RZ, R69, R2 ;  /* 0x00000045ff028219 */ /* 0x000fe80000011602 */
[----:B------:R-:W-:Y:S02]  /*51b0*/  @!P0 SEL R0, R3, R2, !P2 ;  /* 0x0000000203008207 */ /* 0x000fe40005000000 */
[----:B------:R-:W-:Y:S02]  /*51c0*/  IADD3 R2, PT, PT, -R5, RZ, RZ ;  /* 0x000000ff05027210 */ /* 0x000fe40007ffe1ff */
[----:B------:R-:W-:Y:S01]  /*51d0*/  @!P0 IADD3 R8, PT, PT, R15, -R0, RZ ;  /* 0x800000000f088210 */ /* 0x000fe20007ffe0ff */
[----:B------:R-:W-:Y:S02]  /*51e0*/  @!P0 IMAD R0, R7, R6, R0 ;  /* 0x0000000607008224 */ /* 0x000fe400078e0200 */
[----:B------:R-:W-:Y:S02]  /*51f0*/  IMAD R75, R70, R2, R75 ;  /* 0x00000002464b7224 */ /* 0x000fe400078e024b */
[----:B------:R-:W-:Y:S02]  /*5200*/  @!P0 IMAD R5, R8, R72, R3 ;  /* 0x0000004808058224 */ /* 0x000fe400078e0203 */
[----:B------:R-:W-:Y:S04]  /*5210*/  @!P0 IMAD.MOV.U32 R3, RZ, RZ, R0 ;  /* 0x000000ffff038224 */ /* 0x000fe800078e0000 */
[----:B------:R-:W-:Y:S02]  /*5220*/  IMAD R77, R3, R74, R77 ;  /* 0x0000004a034d7224 */ /* 0x000fe400078e024d */
[----:B------:R-:W-:Y:S07]  /*5230*/  IMAD R75, R5, R70, R75 ;  /* 0x00000046054b7224 */ /* 0x000fee00078e024b */
.L_x_97:
[----:B------:R-:W-:Y:S01]  /*5240*/  @!P1 IMAD.HI.U32 R0, R77, R12, RZ ;  /* 0x0000000c4d009227 */ /* 0x000fe200078e00ff */
[----:B-1----:R-:W-:Y:S01]  /*5250*/  @!P1 ISETP.NE.AND P0, PT, R10, 0x1, PT ;  /* 0x000000010a00980c */ /* 0x002fe20003f05270 */
[----:B------:R-:W-:Y:S01]  /*5260*/  ULOP3.LUT UP0, URZ, UR42, 0x1b0, URZ, 0xc0, !UPT ;  /* 0x000001b02aff7892 */ /* 0x000fe2000f80c0ff */
[----:B------:R-:W-:Y:S01]  /*5270*/  @!P1 ISETP.NE.AND P2, PT, R9, 0x1, PT ;  /* 0x000000010900980c */ /* 0x000fe20003f45270 */
[----:B------:R-:W-:Y:S01]  /*5280*/  @!P1 IMAD.HI.U32 R3, R75, R11, RZ ;  /* 0x0000000b4b039227 */ /* 0x000fe200078e00ff */
[----:B------:R-:W-:Y:S02]  /*5290*/  @!P1 SHF.R.U32.HI R0, RZ, R13, R0 ;  /* 0x0000000dff009219 */ /* 0x000fe40000011600 */
[----:B------:R-:W-:Y:S01]  /*52a0*/  @P4 SHF.R.U32.HI R171, RZ, 0x10, R17 ;  /* 0x00000010ffab4819 */ /* 0x000fe20000011611 */
[----:B------:R-:W-:Y:S01]  /*52b0*/  VIADD R182, R182, 0x1 ;  /* 0x00000001b6b67836 */ /* 0x000fe20000000000 */
[----:B------:R-:W-:Y:S02]  /*52c0*/  @!P1 SHF.R.U32.HI R2, RZ, R14, R3 ;  /* 0x0000000eff029219 */ /* 0x000fe40000011603 */
[----:B------:R-:W-:Y:S02]  /*52d0*/  @!P1 SEL R3, R77, R0, !P2 ;  /* 0x000000004d039207 */ /* 0x000fe40005000000 */
[----:B------:R-:W-:Y:S05]  /*52e0*/  @!P1 SEL R2, R75, R2, !P0 ;  /* 0x000000024b029207 */ /* 0x000fea0004000000 */
[----:B------:R-:W-:Y:S02]  /*52f0*/  @!P1 IMAD.IADD R0, R2, 0x1, -R3 ;  /* 0x0000000102009824 */ /* 0x000fe400078e0a03 */
[----:B------:R-:W-:Y:S02]  /*5300*/  @!P1 IMAD.IADD R2, R3, 0x1, -R2 ;  /* 0x0000000103029824 */ /* 0x000fe400078e0a02 */
[----:B------:R-:W-:Y:S02]  /*5310*/  @!P1 IMAD R77, R0, R9, R77 ;  /* 0x00000009004d9224 */ /* 0x000fe400078e024d */
[----:B------:R-:W-:Y:S01]  /*5320*/  @!P1 IMAD R75, R2, R10, R75 ;  /* 0x0000000a024b9224 */ /* 0x000fe200078e024b */
[----:B------:R-:W-:Y:S06]  /*5330*/  BRA.U !UP0, `(.L_x_98) ;  /* 0x0000000108407547 */ /* 0x000fec000b800000 */
[----:B------:R-:W1:Y:S01]  /*5340*/  LDCU.64 UR8, c[0x4][0x80] ;  /* 0x01001000ff0877ac */ /* 0x000e620008000a00 */
[----:B------:R-:W-:Y:S01]  /*5350*/  MOV R3, 0x0 ;  /* 0x0000000000037802 */ /* 0x000fe20000000f00 */
[----:B------:R-:W-:Y:S02]  /*5360*/  HFMA2 R12, -RZ, RZ, 0, 5.9604644775390625e-08 ;  /* 0x00000001ff0c7431 */ /* 0x000fe400000001ff */
[----:B------:R-:W-:Y:S02]  /*5370*/  IMAD.MOV.U32 R8, RZ, RZ, 0x70 ;  /* 0x00000070ff087424 */ /* 0x000fe400078e00ff */
[----:B------:R-:W-:Y:S01]  /*5380*/  IMAD.MOV.U32 R13, RZ, RZ, RZ ;  /* 0x000000ffff0d7224 */ /* 0x000fe200078e00ff */
[----:B------:R-:W2:Y:S01]  /*5390*/  LDCU.64 UR6, c[0x4][0x88] ;  /* 0x01001100ff0677ac */ /* 0x000ea20008000a00 */
[----:B------:R-:W3:Y:S01]  /*53a0*/  LDC.64 R2, c[0x4][R3] ;  /* 0x0100000003027b82 */ /* 0x000ee20000000a00 */
[----:B------:R-:W4:Y:S01]  /*53b0*/  LDCU.64 UR4, c[0x4][0x8] ;  /* 0x01000100ff0477ac */ /* 0x000f220008000a00 */
[----:B-1----:R-:W-:Y:S01]  /*53c0*/  MOV R5, UR9 ;  /* 0x0000000900057c02 */ /* 0x002fe20008000f00 */
[----:B------:R-:W-:Y:S01]  /*53d0*/  IMAD.U32 R4, RZ, RZ, UR8 ;  /* 0x00000008ff047e24 */ /* 0x000fe2000f8e00ff */
[----:B--2---:R-:W-:Y:S01]  /*53e0*/  MOV R7, UR7 ;  /* 0x0000000700077c02 */ /* 0x004fe20008000f00 */
[----:B------:R-:W-:Y:S01]  /*53f0*/  IMAD.U32 R6, RZ, RZ, UR6 ;  /* 0x00000006ff067e24 */ /* 0x000fe2000f8e00ff */
[----:B----4-:R-:W-:Y:S01]  /*5400*/  MOV R11, UR5 ;  /* 0x00000005000b7c02 */ /* 0x010fe20008000f00 */
[----:B------:R-:W-:Y:S02]  /*5410*/  IMAD.U32 R10, RZ, RZ, UR4 ;  /* 0x00000004ff0a7e24 */ /* 0x000fe4000f8e00ff */
[----:B------:R-:W-:Y:S07]  /*5420*/  LEPC R20, `(.L_x_98) ;  /* 0x000000001014794e */ /* 0x000fee0000000000 */
[----:B---3-5:R-:W-:Y:S05]  /*5430*/  CALL.ABS.NOINC R2 ;  /* 0x0000000002007343 */ /* 0x028fea0003c00000 */
.L_x_98:
[----:B------:R-:W-:Y:S01]  /*5440*/  LOP3.LUT P0, RZ, R179, 0x1b0, RZ, 0xc0, !PT ;  /* 0x000001b0b3ff7812 */ /* 0x000fe2000780c0ff */
[----:B------:R-:W-:Y:S11]  /*5450*/  BSSY.RECONVERGENT B6, `(.L_x_99) ;  /* 0x0000013000067945 */ /* 0x000ff60003800200 */
[----:B------:R-:W-:Y:S01]  /*5460*/  @!UPT UIADD3 URZ, UPT, UPT, URZ, URZ, URZ ;  /* 0x000000fffffff290 */ /* 0x000fe2000fffe0ff */
[----:B------:R-:W-:Y:S05]  /*5470*/  @!P0 BRA `(.L_x_100) ;  /* 0x0000000000408947 */ /* 0x000fea0003800000 */
        /* <DEDUP_REMOVED lines=16> */
.L_x_100:
[----:B------:R-:W-:Y:S05]  /*5580*/  BSYNC.RECONVERGENT B6 ;  /* 0x0000000000067941 */ /* 0x000fea0003800200 */
.L_x_99:
[----:B------:R-:W-:Y:S01]  /*5590*/  ISETP.NE.U32.AND P3, PT, R150, RZ, PT ;  /* 0x000000ff9600720c */ /* 0x000fe20003f65070 */
[----:B------:R-:W-:Y:S01]  /*55a0*/  UISETP.NE.AND UP1, UPT, UR44, URZ, UPT ;  /* 0x000000ff2c00728c */ /* 0x000fe2000bf25270 */
[----:B------:R-:W-:Y:S02]  /*55b0*/  ISETP.NE.U32.AND P4, PT, R146, RZ, PT ;  /* 0x000000ff9200720c */ /* 0x000fe40003f85070 */
[----:B------:R-:W-:Y:S02]  /*55c0*/  ISETP.NE.AND.EX P3, PT, R151, RZ, PT, P3 ;  /* 0x000000ff9700720c */ /* 0x000fe40003f65330 */
[----:B------:R-:W-:Y:S02]  /*55d0*/  PLOP3.LUT P1, PT, PT, PT, PT, 0x8, 0x80 ;  /* 0x000000000080781c */ /* 0x000fe40003f2e170 */
[----:B------:R-:W-:Y:S02]  /*55e0*/  PLOP3.LUT P0, PT, PT, PT, UP1, 0x80, 0x8 ;  /* 0x000000000008781c */ /* 0x000fe40003f0f018 */
[----:B------:R-:W-:Y:S02]  /*55f0*/  ISETP.NE.AND.EX P4, PT, R147, RZ, PT, P4 ;  /* 0x000000ff9300720c */ /* 0x000fe40003f85340 */
[----:B------:R-:W1:Y:S09]  /*5600*/  @UP1 LDCU.64 UR4, c[0x0][0x888] ;  /* 0x00011100ff0417ac */ /* 0x000e720008000a00 */
[----:B------:R-:W-:Y:S01]  /*5610*/  @P0 PLOP3.LUT P1, PT, P3, PT, PT, 0x80, 0x8 ;  /* 0x000000000008081c */ /* 0x000fe20001f2f070 */
[----:B-1----:R-:W-:Y:S04]  /*5620*/  @UP1 UISETP.NE.U32.AND UP0, UPT, UR4, URZ, UPT ;  /* 0x000000ff0400128c */ /* 0x002fe8000bf05070 */
[----:B------:R-:W-:Y:S04]  /*5630*/  @UP1 UISETP.NE.AND.EX UP0, UPT, UR5, URZ, UPT, UP0 ;  /* 0x000000ff0500128c */ /* 0x000fe8000bf05300 */
[----:B------:R-:W-:Y:S01]  /*5640*/  @UP1 USEL UR4, URZ, 0xffffffff, UP0 ;  /* 0xffffffffff041887 */ /* 0x000fe20008000000 */
[----:B------:R-:W-:Y:S11]  /*5650*/  @!P3 BRA `(.L_x_101) ;  /* 0x00000000002cb947 */ /* 0x000ff60003800000 */
[----:B------:R-:W-:Y:S01]  /*5660*/  ISETP.NE.U32.AND P2, PT, R148, RZ, PT ;  /* 0x000000ff9400720c */ /* 0x000fe20003f45070 */
[----:B------:R-:W-:Y:S03]  /*5670*/  IMAD.MOV.U32 R165, RZ, RZ, 0x1 ;  /* 0x00000001ffa57424 */ /* 0x000fe600078e00ff */
[----:B------:R-:W-:Y:S11]  /*5680*/  ISETP.NE.AND.EX P2, PT, R149, RZ, PT, P2 ;  /* 0x000000ff9500720c */ /* 0x000ff60003f45320 */
[----:B------:R-:W-:Y:S02]  /*5690*/  @!UPT UIADD3 URZ, UPT, UPT, URZ, URZ, URZ ;  /* 0x000000fffffff290 */ /* 0x000fe4000fffe0ff */
[----:B------:R-:W1:Y:S01]  /*56a0*/  @P2 LDC.64 R2, c[0x0][0x888] ;  /* 0x00022200ff022b82 */ /* 0x000e620000000a00 */
[----:B------:R-:W-:Y:S04]  /*56b0*/  @P2 IMAD R0, R150, UR36, RZ ;  /* 0x0000002496002c24 */ /* 0x000fe8000f8e02ff */
[----:B-1----:R-:W-:Y:S04]  /*56c0*/  @P2 IMAD.WIDE R2, R0, 0x4, R2 ;  /* 0x0000000400022825 */ /* 0x002fe800078e0202 */
[----:B------:R-:W-:Y:S01]  /*56d0*/  HFMA2 R0, -RZ, RZ, 0, 5.9604644775390625e-08 ;  /* 0x00000001ff007431 */ /* 0x000fe200000001ff */
[----:B-----5:R1:W5:Y:S04]  /*56e0*/  @P2 LDG.E R81, desc[UR40][R2.64] ;  /* 0x0000002802512981 */ /* 0x020368000c1e1900 */
[----:B------:R-:W-:Y:S01]  /*56f0*/  @!P2 PRMT R165, R0, 0x7610, R165 ;  /* 0x0000761000a5a816 */ /* 0x000fe200000000a5 */
[----:B-1----:R-:W2:Y:S06]  /*5700*/  @!P2 LDC R81, c[0x0][0x880] ;  /* 0x00022000ff51ab82 */ /* 0x002eac0000000800 */
.L_x_101:
[----:B------:R-:W-:Y:S05]  /*5710*/  @!P4 BRA `(.L_x_102) ;  /* 0x000000000020c947 */ /* 0x000fea0003800000 */
[----:B------:R-:W-:Y:S04]  /*5720*/  ISETP.NE.U32.AND P2, PT, R144, RZ, PT ;  /* 0x000000ff9000720c */ /* 0x000fe80003f45070 */
[----:B------:R-:W-:Y:S11]  /*5730*/  ISETP.NE.AND.EX P2, PT, R145, RZ, PT, P2 ;  /* 0x000000ff9100720c */ /* 0x000ff60003f45320 */
[----:B------:R-:W-:Y:S02]  /*5740*/  @!UPT UIADD3 URZ, UPT, UPT, URZ, URZ, URZ ;  /* 0x000000fffffff290 */ /* 0x000fe4000fffe0ff */
[----:B------:R-:W1:Y:S01]  /*5750*/  @P2 LDC.64 R2, c[0x0][0x8a8] ;  /* 0x00022a00ff022b82 */ /* 0x000e620000000a00 */
[----:B------:R-:W-:Y:S04]  /*5760*/  @P2 IMAD R0, R146, UR36, RZ ;  /* 0x0000002492002c24 */ /* 0x000fe8000f8e02ff */
[----:B-1----:R-:W-:Y:S05]  /*5770*/  @P2 IMAD.WIDE R2, R0, 0x4, R2 ;  /* 0x0000000400022825 */ /* 0x002fea00078e0202 */
[----:B-----5:R1:W5:Y:S02]  /*5780*/  @P2 LDG.E R78, desc[UR40][R2.64] ;  /* 0x00000028024e2981 */ /* 0x020364000c1e1900 */
[----:B-1----:R-:W3:Y:S02]  /*5790*/  @!P2 LDC R78, c[0x0][0x8a0] ;  /* 0x00022800ff4eab82 */ /* 0x002ee40000000800 */
.L_x_102:
[----:B--2--5:R-:W-:Y:S01]  /*57a0*/  @P0 FSETP.NEU.AND P4, PT, R81, RZ, PT ;  /* 0x000000ff5100020b */ /* 0x024fe20003f8d000 */
[----:B------:R-:W-:Y:S01]  /*57b0*/  IMAD.U32 R0, RZ, RZ, UR4 ;  /* 0x00000004ff007e24 */ /* 0x000fe2000f8e00ff */
[----:B------:R-:W-:Y:S01]  /*57c0*/  @P0 LOP3.LUT P2, RZ, R165, 0xff, RZ, 0xc0, !PT ;  /* 0x000000ffa5ff0812 */ /* 0x000fe2000784c0ff */
[----:B------:R-:W-:Y:S01]  /*57d0*/  BSSY B1, `(.L_x_103) ;  /* 0x000003d000017945 */ /* 0x000fe20003800000 */
[----:B------:R-:W-:Y:S01]  /*57e0*/  @P0 SEL R3, RZ, 0xffffffff, P4 ;  /* 0xffffffffff030807 */ /* 0x000fe20002000000 */
[C---:B------:R-:W-:Y:S01]  /*57f0*/  IMAD R64, R76.reuse, 0x40, R79 ;  /* 0x000000404c407824 */ /* 0x040fe200078e024f */
[----:B------:R-:W-:Y:S02]  /*5800*/  LEA R181, R76, UR43, 0x3 ;  /* 0x0000002b4cb57c11 */ /* 0x000fe4000f8e18ff */
[----:B------:R-:W-:Y:S02]  /*5810*/  CS2R R86, SRZ ;  /* 0x0000000000567805 */ /* 0x000fe4000001ff00 */
[----:B------:R-:W-:Y:S02]  /*5820*/  @P1 SEL R3, R0, R3, !P2 ;  /* 0x0000000300031207 */ /* 0x000fe40005000000 */
[----:B------:R-:W-:Y:S02]  /*5830*/  CS2R R84, SRZ ;  /* 0x0000000000547805 */ /* 0x000fe4000001ff00 */
[----:B------:R-:W-:Y:S02]  /*5840*/  SHF.L.U32 R2, R175, 0x1f, RZ ;  /* 0x0000001faf027819 */ /* 0x000fe400000006ff */
[----:B------:R-:W-:Y:S02]  /*5850*/  CS2R R90, SRZ ;  /* 0x00000000005a7805 */ /* 0x000fe4000001ff00 */
[----:B------:R-:W-:Y:S02]  /*5860*/  @P0 LOP3.LUT R3, R3, 0x1, RZ, 0xc0, !PT ;  /* 0x0000000103030812 */ /* 0x000fe400078ec0ff */
[----:B------:R-:W-:Y:S02]  /*5870*/  CS2R R88, SRZ ;  /* 0x0000000000587805 */ /* 0x000fe4000001ff00 */
[----:B------:R-:W-:Y:S02]  /*5880*/  PLOP3.LUT P5, PT, PT, PT, PT, 0x8, 0x80 ;  /* 0x000000000080781c */ /* 0x000fe40003fae170 */
[----:B------:R-:W-:Y:S02]  /*5890*/  CS2R R98, SRZ ;  /* 0x0000000000627805 */ /* 0x000fe4000001ff00 */
[----:B------:R-:W-:Y:S02]  /*58a0*/  ISETP.NE.U32.OR P1, PT, R3, 0x1, !P0 ;  /* 0x000000010300780c */ /* 0x000fe40004725470 */
[----:B------:R-:W-:Y:S02]  /*58b0*/  CS2R R96, SRZ ;  /* 0x0000000000607805 */ /* 0x000fe4000001ff00 */
[----:B------:R-:W-:Y:S02]  /*58c0*/  CS2R R94, SRZ ;  /* 0x00000000005e7805 */ /* 0x000fe4000001ff00 */
[----:B------:R-:W-:Y:S07]  /*58d0*/  CS2R R92, SRZ ;  /* 0x00000000005c7805 */ /* 0x000fee000001ff00 */
[----:B------:R-:W-:Y:S04]  /*58e0*/  @P1 SHF.L.U32 R4, R173, 0x1f, RZ ;  /* 0x0000001fad041819 */ /* 0x000fe800000006ff */
[----:B------:R-:W1:Y:S01]  /*58f0*/  @P1 SYNCS.PHASECHK.TRANS64.TRYWAIT P0, [UR43+0x50], R4 ;  /* 0x00005004ff0015a7 */ /* 0x000e62000800112b */
[----:B------:R2:W4:Y:S01]  /*5900*/  SYNCS.PHASECHK.TRANS64.TRYWAIT P4, [R181+URZ+0x90], R2 ;  /* 0x00009002b50075a7 */ /* 0x00052200080811ff */
[----:B-1----:R-:W-:Y:S01]  /*5910*/  @P1 PLOP3.LUT P5, PT, P0, PT, PT, 0x8, 0x80 ;  /* 0x000000000080181c */ /* 0x002fe200007ae170 */
[----:B------:R-:W-:Y:S01]  /*5920*/  @!UPT UIADD3 URZ, UPT, UPT, URZ, URZ, URZ ;  /* 0x000000fffffff290 */ /* 0x000fe2000fffe0ff */
[----:B--2-4-:R-:W-:Y:S11]  /*5930*/  @!P1 BRA `(.L_x_104) ;  /* 0x0000000000989947 */ /* 0x014ff60003800000 */
[----:B------:R-:W-:Y:S01]  /*5940*/  ISETP.NE.U32.AND P0, PT, RZ, UR38, PT ;  /* 0x00000026ff007c0c */ /* 0x000fe2000bf05070 */
[----:B------:R-:W-:Y:S01]  /*5950*/  BSSY B0, `(.L_x_105) ;  /* 0x0000016000007945 */ /* 0x000fe20003800000 */
[----:B------:R-:W-:Y:S02]  /*5960*/  FSETP.NEU.AND P2, PT, R81, RZ, PT ;  /* 0x000000ff5100720b */ /* 0x000fe40003f4d000 */
[----:B------:R-:W-:Y:S02]  /*5970*/  CS2R R94, SRZ ;  /* 0x00000000005e7805 */ /* 0x000fe4000001ff00 */
[----:B------:R-:W-:Y:S02]  /*5980*/  ISETP.NE.AND.EX P0, PT, RZ, UR39, PT, P0 ;  /* 0x00000027ff007c0c */ /* 0x000fe4000bf05300 */
[----:B------:R-:W-:Y:S02]  /*5990*/  CS2R R92, SRZ ;  /* 0x00000000005c7805 */ /* 0x000fe4000001ff00 */
[----:B------:R-:W-:Y:S02]  /*59a0*/  LOP3.LUT P1, RZ, R165, 0xff, RZ, 0xc0, !PT ;  /* 0x000000ffa5ff7812 */ /* 0x000fe4000782c0ff */
[----:B------:R-:W-:Y:S02]  /*59b0*/  CS2R R98, SRZ ;  /* 0x0000000000627805 */ /* 0x000fe4000001ff00 */
[----:B------:R-:W-:Y:S02]  /*59c0*/  SEL R0, RZ, 0xffffffff, P2 ;  /* 0xffffffffff007807 */ /* 0x000fe40001000000 */
[----:B------:R-:W-:Y:S02]  /*59d0*/  CS2R R96, SRZ ;  /* 0x0000000000607805 */ /* 0x000fe4000001ff00 */
[----:B------:R-:W-:Y:S02]  /*59e0*/  SEL R3, RZ, 0xffffffff, P0 ;  /* 0xffffffffff037807 */ /* 0x000fe40000000000 */
[----:B------:R-:W-:Y:S02]  /*59f0*/  CS2R R90, SRZ ;  /* 0x00000000005a7805 */ /* 0x000fe4000001ff00 */
[----:B------:R-:W-:Y:S02]  /*5a00*/  CS2R R88, SRZ ;  /* 0x0000000000587805 */ /* 0x000fe4000001ff00 */
[----:B------:R-:W-:Y:S02]  /*5a10*/  CS2R R86, SRZ ;  /* 0x0000000000567805 */ /* 0x000fe4000001ff00 */
[----:B------:R-:W-:Y:S02]  /*5a20*/  @P3 SEL R0, R3, R0, !P1 ;  /* 0x0000000003003207 */ /* 0x000fe40004800000 */
[----:B------:R-:W-:Y:S02]  /*5a30*/  CS2R R84, SRZ ;  /* 0x0000000000547805 */ /* 0x000fe4000001ff00 */
[----:B------:R-:W-:Y:S04]  /*5a40*/  LOP3.LUT R0, R0, 0x1, RZ, 0xc0, !PT ;  /* 0x0000000100007812 */ /* 0x000fe800078ec0ff */
[----:B------:R-:W-:Y:S01]  /*5a50*/  ISETP.NE.U32.AND P0, PT, R0, 0x1, PT ;  /* 0x000000010000780c */ /* 0x000fe20003f05070 */
[----:B------:R-:W-:Y:S01]  /*5a60*/  @!UPT UIADD3 URZ, UPT, UPT, URZ, URZ, URZ ;  /* 0x000000fffffff290 */ /* 0x000fe2000fffe0ff */
[----:B------:R-:W-:Y:S11]  /*5a70*/  @!P5 BRA `(.L_x_106) ;  /* 0x00000000000cd947 */ /* 0x000ff60003800000 */
[----:B------:R-:W-:Y:S04]  /*5a80*/  SHF.L.U32 R3, R173, 0x1f, RZ ;  /* 0x0000001fad037819 */ /* 0x000fe800000006ff */
[----:B------:R-:W1:Y:S02]  /*5a90*/  SYNCS.PHASECHK.TRANS64.TRYWAIT P1, [UR43+0x50], R3 ;  /* 0x00005003ff0075a7 */ /* 0x000e64000802112b */
[----:B-1----:R-:W-:Y:S05]  /*5aa0*/  @!P1 BRA `(.L_x_107) ;  /* 0x0000001c00c49947 */ /* 0x002fea0003800000 */
.L_x_106:
[----:B------:R-:W-:Y:S05]  /*5ab0*/  BSYNC B0 ;  /* 0x0000000000007941 */ /* 0x000fea0003800000 */
.L_x_105:
[----:B------:R2:W4:Y:S01]  /*5ac0*/  @P0 LDS.128 R92, [R168+UR43+0x200] ;  /* 0x0002002ba85c0984 */ /* 0x0005220008000c00 */
[----:B------:R-:W-:Y:S01]  /*5ad0*/  UIADD3 UR4, UPT, UPT, UR43, 0x58, URZ ;  /* 0x000000582b047890 */ /* 0x000fe2000fffe0ff */
[----:B------:R-:W-:Y:S02]  /*5ae0*/  LOP3.LUT R173, R173, 0x1, RZ, 0x3c, !PT ;  /* 0x00000001adad7812 */ /* 0x000fe400078e3cff */
[----:B------:R2:W1:Y:S01]  /*5af0*/  @P0 LDS.128 R96, [R178+0x10] ;  /* 0x00001000b2600984 */ /* 0x0004620000000c00 */
[----:B------:R-:W-:Y:S03]  /*5b00*/  UPRMT UR4, UR37, 0x654, UR4 ;  /* 0x0000065425047896 */ /* 0x000fe60008000004 */
[----:B------:R2:W1:Y:S04]  /*5b10*/  @P0 LDS.128 R88, [R177+0x20] ;  /* 0x00002000b1580984 */ /* 0x0004680000000c00 */
[----:B------:R2:W1:Y:S01]  /*5b20*/  @P0 LDS.128 R84, [R176+0x30] ;  /* 0x00003000b0540984 */ /* 0x0004620000000c00 */
[----:B------:R-:W-:Y:S01]  /*5b30*/  @!PT LDS RZ, [RZ] ;  /* 0x00000000fffff984 */ /* 0x000fe20000000800 */
[----:B------:R-:W-:Y:S01]  /*5b40*/  @!PT LDS RZ, [RZ] ;  /* 0x00000000fffff984 */ /* 0x000fe20000000800 */
[----:B------:R-:W-:Y:S01]  /*5b50*/  @!PT LDS RZ, [RZ] ;  /* 0x00000000fffff984 */ /* 0x000fe20000000800 */
[----:B------:R-:W-:Y:S01]  /*5b60*/  @!PT LDS RZ, [RZ] ;  /* 0x00000000fffff984 */ /* 0x000fe20000000800 */
[----:B------:R5:W-:Y:S06]  /*5b70*/  MEMBAR.ALL.CTA ;  /* 0x0000000000007992 */ /* 0x000bec0000008000 */
[----:B-----5:R-:W5:Y:S02]  /*5b80*/  FENCE.VIEW.ASYNC.S ;  /* 0x00000000000073c6 */ /* 0x020f640000000000 */
[----:B-----5:R-:W-:Y:S01]  /*5b90*/  SYNCS.ARRIVE.TRANS64.RED.A1T0 RZ, [UR4], RZ ;  /* 0x000000ffffff79a7 */ /* 0x020fe20008100404 */
.L_x_104:
[----:B------:R-:W-:Y:S05]  /*5ba0*/  BSYNC B1 ;  /* 0x0000000000017941 */ /* 0x000fea0003800000 */
.L_x_103:
[----:B-1----:R-:W-:Y:S04]  /*5bb0*/  SHF.R.U32.HI R0, RZ, 0x15, R64 ;  /* 0x00000015ff007819 */ /* 0x002fe80000011640 */
[----:B------:R-:W-:Y:S01]  /*5bc0*/  LOP3.LUT P0, RZ, R0, 0x3, R169, 0x48, !PT ;  /* 0x0000000300ff7812 */ /* 0x000fe200078048a9 */
[----:B------:R-:W-:Y:S01]  /*5bd0*/  @!UPT UIADD3 URZ, UPT, UPT, URZ, URZ, URZ ;  /* 0x000000fffffff290 */ /* 0x000fe2000fffe0ff */
[----:B------:R-:W-:Y:S11]  /*5be0*/  @P4 BRA `(.L_x_108) ;  /* 0x0000000000084947 */ /* 0x000ff60003800000 */
[----:B------:R-:W1:Y:S02]  /*5bf0*/  SYNCS.PHASECHK.TRANS64.TRYWAIT P1, [R181+URZ+0x90], R2 ;  /* 0x00009002b50075a7 */ /* 0x000e6400080211ff */
[----:B-1----:R-:W-:Y:S05]  /*5c00*/  @!P1 BRA `(.L_x_109) ;  /* 0x0000001c00849947 */ /* 0x002fea0003800000 */
.L_x_108:
[----:B------:R-:W-:Y:S05]  /*5c10*/  @!P0 BRA `(.L_x_110) ;  /* 0x0000000000408947 */ /* 0x000fea0003800000 */
[----:B------:R-:W1:Y:S01]  /*5c20*/  LDCU.64 UR8, c[0x4][0x70] ;  /* 0x01000e00ff0877ac */ /* 0x000e620008000a00 */
[----:B------:R-:W-:Y:S01]  /*5c30*/  MOV R3, 0x0 ;  /* 0x0000000000037802 */ /* 0x000fe20000000f00 */
[----:B------:R-:W-:Y:S02]  /*5c40*/  HFMA2 R12, -RZ, RZ, 0, 5.9604644775390625e-08 ;  /* 0x00000001ff0c7431 */ /* 0x000fe400000001ff */
[----:B------:R-:W-:Y:S02]  /*5c50*/  IMAD.MOV.U32 R8, RZ, RZ, 0x192 ;  /* 0x00000192ff087424 */ /* 0x000fe400078e00ff */
[----:B------:R-:W-:Y:S01]  /*5c60*/  IMAD.MOV.U32 R13, RZ, RZ, RZ ;  /* 0x000000ffff0d7224 */ /* 0x000fe200078e00ff */
[----:B------:R-:W5:Y:S01]  /*5c70*/  LDCU.64 UR6, c[0x4][0x78] ;  /* 0x01000f00ff0677ac */ /* 0x000f620008000a00 */
[----:B------:R-:W2:Y:S01]  /*5c80*/  LDC.64 R2, c[0x4][R3] ;  /* 0x0100000003027b82 */ /* 0x000ea20000000a00 */
[----:B------:R-:W3:Y:S01]  /*5c90*/  LDCU.64 UR4, c[0x4][0x10] ;  /* 0x01000200ff0477ac */ /* 0x000ee20008000a00 */
[----:B-1----:R-:W-:Y:S01]  /*5ca0*/  MOV R5, UR9 ;  /* 0x0000000900057c02 */ /* 0x002fe20008000f00 */
[----:B------:R-:W-:Y:S01]  /*5cb0*/  IMAD.U32 R4, RZ, RZ, UR8 ;  /* 0x00000008ff047e24 */ /* 0x000fe2000f8e00ff */
[----:B-----5:R-:W-:Y:S01]  /*5cc0*/  MOV R7, UR7 ;  /* 0x0000000700077c02 */ /* 0x020fe20008000f00 */
[----:B------:R-:W-:Y:S01]  /*5cd0*/  IMAD.U32 R6, RZ, RZ, UR6 ;  /* 0x00000006ff067e24 */ /* 0x000fe2000f8e00ff */
[----:B---3--:R-:W-:Y:S01]  /*5ce0*/  MOV R11, UR5 ;  /* 0x00000005000b7c02 */ /* 0x008fe20008000f00 */
[----:B------:R-:W-:Y:S02]  /*5cf0*/  IMAD.U32 R10, RZ, RZ, UR4 ;  /* 0x00000004ff0a7e24 */ /* 0x000fe4000f8e00ff */
[----:B------:R-:W-:Y:S07]  /*5d00*/  LEPC R20, `(.L_x_110) ;  /* 0x000000001014794e */ /* 0x000fee0000000000 */
[----:B--2-4-:R-:W-:Y:S05]  /*5d10*/  CALL.ABS.NOINC R2 ;  /* 0x0000000002007343 */ /* 0x014fea0003c00000 */
.L_x_110:
[----:B------:R-:W-:Y:S01]  /*5d20*/  LOP3.LUT P0, RZ, R166, 0x60, RZ, 0xc0, !PT ;  /* 0x00000060a6ff7812 */ /* 0x000fe2000780c0ff */
[----:B------:R-:W-:Y:S05]  /*5d30*/  WARPSYNC.ALL ;  /* 0x0000000000007948 */ /* 0x000fea0003800000 */
[----:B------:R-:W-:Y:S01]  /*5d40*/  R2UR UR4, R64 ;  /* 0x00000000400472ca */ /* 0x000fe200000e0000 */
[----:B------:R-:W-:Y:S01]  /*5d50*/  BSSY.RECONVERGENT B0, `(.L_x_111) ;  /* 0x0000120000007945 */ /* 0x000fe20003800200 */
[-C--:B----4-:R-:W-:Y:S02]  /*5d60*/  F2FP.F16.E4M3.UNPACK_B R82, R92.reuse ;  /* 0x0000005cff52723e */ /* 0x090fe400020006ff */
[----:B------:R-:W-:Y:S02]  /*5d70*/  F2FP.F16.E4M3.UNPACK_B R109, R92.H1 ;  /* 0x0000005cff6d723e */ /* 0x000fe400030006ff */
[-C--:B------:R-:W-:Y:S01]  /*5d80*/  F2FP.F16.E4M3.UNPACK_B R107, R93.reuse ;  /* 0x0000005dff6b723e */ /* 0x080fe200020006ff */
[--C-:B------:R-:W-:Y:S01]  /*5d90*/  HADD2.F32 R80, -RZ, R82.reuse.H0_H0 ;  /* 0x20000052ff507230 */ /* 0x100fe20000004100 */
[----:B------:R-:W-:Y:S01]  /*5da0*/  F2FP.F16.E4M3.UNPACK_B R105, R93.H1 ;  /* 0x0000005dff69723e */ /* 0x000fe200030006ff */
[----:B------:R-:W-:Y:S01]  /*5db0*/  HADD2.F32 R82, -RZ, R82.H1_H1 ;  /* 0x30000052ff527230 */ /* 0x000fe20000004100 */
[-C--:B------:R-:W-:Y:S01]  /*5dc0*/  F2FP.F16.E4M3.UNPACK_B R130, R84.reuse ;  /* 0x00000054ff82723e */ /* 0x080fe200020006ff */
[--C-:B------:R-:W-:Y:S01]  /*5dd0*/  HADD2.F32 R83, -RZ, R109.reuse.H0_H0 ;  /* 0x2000006dff537230 */ /* 0x100fe20000004100 */
[----:B------:R-:W-:Y:S01]  /*5de0*/  F2FP.F16.E4M3.UNPACK_B R132, R84.H1 ;  /* 0x00000054ff84723e */ /* 0x000fe200030006ff */
[----:B------:R-:W1:Y:S01]  /*5df0*/  LDTM.x64 R4, tmem[UR4] ;  /* 0x00000004000479ee */ /* 0x000e620008340000 */
[----:B------:R-:W-:Y:S01]  /*5e00*/  NOP ;  /* 0x0000000000007918 */ /* 0x000fe20000000000 */
[----:B------:R-:W-:Y:S01]  /*5e10*/  IADD3 R181, PT, PT, R181, 0xb0, RZ ;  /* 0x000000b0b5b57810 */ /* 0x000fe20007ffe0ff */
[--C-:B------:R-:W-:Y:S01]  /*5e20*/  HADD2.F32 R129, -RZ, R130.reuse.H0_H0 ;  /* 0x20000082ff817230 */ /* 0x100fe20000004100 */
[----:B------:R-:W-:Y:S01]  /*5e30*/  F2FP.F16.E4M3.UNPACK_B R93, R94 ;  /* 0x0000005eff5d723e */ /* 0x000fe200020006ff */
[----:B------:R-:W-:Y:S01]  /*5e40*/  HADD2.F32 R130, -RZ, R130.H1_H1 ;  /* 0x30000082ff827230 */ /* 0x000fe20000004100 */
[----:B------:R-:W-:Y:S01]  /*5e50*/  LOP3.LUT R181, R181, 0xfefffff8, RZ, 0xc0, !PT ;  /* 0xfefffff8b5b57812 */ /* 0x000fe200078ec0ff */
[----:B------:R-:W-:Y:S01]  /*5e60*/  HADD2.F32 R84, -RZ, R109.H1_H1 ;  /* 0x3000006dff547230 */ /* 0x000fe20000004100 */
[-C--:B------:R-:W-:Y:S01]  /*5e70*/  F2FP.F16.E4M3.UNPACK_B R134, R85.reuse ;  /* 0x00000055ff86723e */ /* 0x080fe200020006ff */
[----:B------:R-:W-:Y:S01]  /*5e80*/  HADD2.F32 R131, -RZ, R132.H0_H0 ;  /* 0x20000084ff837230 */ /* 0x000fe20000004100 */
[----:B-1----:R1:W-:Y:S01]  /*5e90*/  SYNCS.ARRIVE.TRANS64.RED.A1T0 RZ, [R181+URZ], RZ ;  /* 0x000000ffb5ff79a7 */ /* 0x0023e200081004ff */
[----:B------:R-:W-:Y:S01]  /*5ea0*/  F2FP.F16.E4M3.UNPACK_B R136, R85.H1 ;  /* 0x00000055ff88723e */ /* 0x000fe200030006ff */
[--C-:B------:R-:W-:Y:S01]  /*5eb0*/  HADD2.F32 R85, -RZ, R107.reuse.H0_H0 ;  /* 0x2000006bff557230 */ /* 0x100fe20000004100 */
[-C--:B------:R-:W-:Y:S01]  /*5ec0*/  F2FP.F16.E4M3.UNPACK_B R138, R86.reuse ;  /* 0x00000056ff8a723e */ /* 0x080fe200020006ff */
[--C-:B------:R-:W-:Y:S01]  /*5ed0*/  HADD2.F32 R133, -RZ, R134.reuse.H0_H0 ;  /* 0x20000086ff857230 */ /* 0x100fe20000004100 */
[----:B------:R-:W-:Y:S01]  /*5ee0*/  F2FP.F16.E4M3.UNPACK_B R140, R86.H1 ;  /* 0x00000056ff8c723e */ /* 0x000fe200030006ff */
[----:B------:R-:W-:Y:S01]  /*5ef0*/  HADD2.F32 R86, -RZ, R107.H1_H1 ;  /* 0x3000006bff567230 */ /* 0x000fe20000004100 */
[----:B------:R-:W-:Y:S01]  /*5f00*/  F2FP.F16.E4M3.UNPACK_B R142, R87 ;  /* 0x00000057ff8e723e */ /* 0x000fe200020006ff */
[----:B------:R-:W-:Y:S01]  /*5f10*/  HADD2.F32 R134, -RZ, R134.H1_H1 ;  /* 0x30000086ff867230 */ /* 0x000fe20000004100 */
[----:B------:R-:W-:Y:S01]  /*5f20*/  F2FP.F16.E4M3.UNPACK_B R114, R88 ;  /* 0x00000058ff72723e */ /* 0x000fe200020006ff */
[--C-:B------:R-:W-:Y:S01]  /*5f30*/  HADD2.F32 R137, -RZ, R138.reuse.H0_H0 ;  /* 0x2000008aff897230 */ /* 0x100fe20000004100 */
[-C--:B------:R-:W-:Y:S01]  /*5f40*/  F2FP.F16.E4M3.UNPACK_B R118, R89.reuse ;  /* 0x00000059ff76723e */ /* 0x080fe200020006ff */
[----:B------:R-:W-:Y:S01]  /*5f50*/  HADD2.F32 R138, -RZ, R138.H1_H1 ;  /* 0x3000008aff8a7230 */ /* 0x000fe20000004100 */
[----:B------:R-:W-:Y:S01]  /*5f60*/  F2FP.F16.E4M3.UNPACK_B R120, R89.H1 ;  /* 0x00000059ff78723e */ /* 0x000fe200030006ff */
[C---:B---3--:R-:W-:Y:S01]  /*5f70*/  FMUL R4, R78.reuse, R4 ;  /* 0x000000044e047220 */ /* 0x048fe20000400000 */
[C---:B------:R-:W-:Y:S01]  /*5f80*/  FMUL R5, R78.reuse, R5 ;  /* 0x000000054e057220 */ /* 0x040fe20000400000 */
[C---:B------:R-:W-:Y:S01]  /*5f90*/  FMUL R8, R78.reuse, R8 ;  /* 0x000000084e087220 */ /* 0x040fe20000400000 */
[C---:B------:R-:W-:Y:S01]  /*5fa0*/  FMUL R9, R78.reuse, R9 ;  /* 0x000000094e097220 */ /* 0x040fe20000400000 */
[C---:B------:R-:W-:Y:S01]  /*5fb0*/  FFMA R4, R81.reuse, R80, R4 ;  /* 0x0000005051047223 */ /* 0x040fe20000000004 */
[C---:B------:R-:W-:Y:S01]  /*5fc0*/  FFMA R5, R81.reuse, R82, R5 ;  /* 0x0000005251057223 */ /* 0x040fe20000000005 */
[----:B------:R-:W-:Y:S02]  /*5fd0*/  HADD2.F32 R89, -RZ, R93.H0_H0 ;  /* 0x2000005dff597230 */ /* 0x000fe40000004100 */
[C---:B------:R-:W-:Y:S01]  /*5fe0*/  FMUL R12, R78.reuse, R12 ;  /* 0x0000000c4e0c7220 */ /* 0x040fe20000400000 */
        /* <DEDUP_REMOVED lines=11> */
[--C-:B------:R-:W-:Y:S02]  /*60a0*/  HADD2.F32 R113, -RZ, R114.reuse.H0_H0 ;  /* 0x20000072ff717230 */ /* 0x100fe40000004100 */
[C---:B------:R-:W-:Y:S01]  /*60b0*/  FMUL R32, R78.reuse, R36 ;  /* 0x000000244e207220 */ /* 0x040fe20000400000 */
[----:B------:R-:W-:Y:S02]  /*60c0*/  HADD2.F32 R114, -RZ, R114.H1_H1 ;  /* 0x30000072ff727230 */ /* 0x000fe40000004100 */
[C---:B------:R-:W-:Y:S01]  /*60d0*/  FMUL R33, R78.reuse, R37 ;  /* 0x000000254e217220 */ /* 0x040fe20000400000 */
[--C-:B------:R-:W-:Y:S02]  /*60e0*/  HADD2.F32 R117, -RZ, R118.reuse.H0_H0 ;  /* 0x20000076ff757230 */ /* 0x100fe40000004100 */
[C---:B------:R-:W-:Y:S01]  /*60f0*/  FMUL R36, R78.reuse, R40 ;  /* 0x000000284e247220 */ /* 0x040fe20000400000 */
[----:B------:R-:W-:Y:S02]  /*6100*/  HADD2.F32 R118, -RZ, R118.H1_H1 ;  /* 0x30000076ff767230 */ /* 0x000fe40000004100 */
        /* <DEDUP_REMOVED lines=8> */
[----:B------:R-:W-:Y:S01]  /*6190*/  F2FP.F16.E4M3.UNPACK_B R92, R94.H1 ;  /* 0x0000005eff5c723e */ /* 0x000fe200030006ff */
[C---:B------:R-:W-:Y:S01]  /*61a0*/  FMUL R53, R78.reuse, R57 ;  /* 0x000000394e357220 */ /* 0x040fe20000400000 */
[C---:B------:R-:W-:Y:S01]  /*61b0*/  FMUL R56, R78.reuse, R60 ;  /* 0x0000003c4e387220 */ /* 0x040fe20000400000 */
[----:B------:R-:W-:Y:S01]  /*61c0*/  F2FP.F16.E4M3.UNPACK_B R141, R87.H1 ;  /* 0x00000057ff8d723e */ /* 0x000fe200030006ff */
[C---:B------:R-:W-:Y:S01]  /*61d0*/  FMUL R57, R78.reuse, R61 ;  /* 0x0000003d4e397220 */ /* 0x040fe20000400000 */
[----:B------:R-:W-:Y:S02]  /*61e0*/  HADD2.F32 R80, -RZ, R142.H1_H1 ;  /* 0x3000008eff507230 */ /* 0x000fe40000004100 */
[C---:B------:R-:W-:Y:S01]  /*61f0*/  FMUL R60, R78.reuse, R64 ;  /* 0x000000404e3c7220 */ /* 0x040fe20000400000 */
[----:B------:R-:W-:Y:S01]  /*6200*/  F2FP.F16.E4M3.UNPACK_B R116, R88.H1 ;  /* 0x00000058ff74723e */ /* 0x000fe200030006ff */
[C---:B------:R-:W-:Y:S01]  /*6210*/  FMUL R61, R78.reuse, R65 ;  /* 0x000000414e3d7220 */ /* 0x040fe20000400000 */
[C---:B------:R-:W-:Y:S01]  /*6220*/  FMUL R6, R78.reuse, R6 ;  /* 0x000000064e067220 */ /* 0x040fe20000400000 */
[----:B------:R-:W-:Y:S01]  /*6230*/  F2FP.F16.E4M3.UNPACK_B R94, R95 ;  /* 0x0000005fff5e723e */ /* 0x000fe200020006ff */
[C---:B------:R-:W-:Y:S01]  /*6240*/  FMUL R7, R78.reuse, R7 ;  /* 0x000000074e077220 */ /* 0x040fe20000400000 */
[----:B------:R-:W-:Y:S02]  /*6250*/  HADD2.F32 R87, -RZ, R105.H0_H0 ;  /* 0x20000069ff577230 */ /* 0x000fe40000004100 */
[C---:B------:R-:W-:Y:S01]  /*6260*/  FFMA R6, R81.reuse, R83, R6 ;  /* 0x0000005351067223 */ /* 0x040fe20000000006 */
[----:B------:R-:W-:Y:S01]  /*6270*/  F2FP.F16.E4M3.UNPACK_B R122, R90 ;  /* 0x0000005aff7a723e */ /* 0x000fe200020006ff */
[C---:B------:R-:W-:Y:S01]  /*6280*/  FFMA R7, R81.reuse, R84, R7 ;  /* 0x0000005451077223 */ /* 0x040fe20000000007 */
[C---:B------:R-:W-:Y:S01]  /*6290*/  FFMA R8, R81.reuse, R85, R8 ;  /* 0x0000005551087223 */ /* 0x040fe20000000008 */
[----:B------:R-:W-:Y:S01]  /*62a0*/  F2FP.F16.E4M3.UNPACK_B R124, R90.H1 ;  /* 0x0000005aff7c723e */ /* 0x000fe200030006ff */
[----:B------:R-:W-:Y:S01]  /*62b0*/  FFMA R9, R81, R86, R9 ;  /* 0x0000005651097223 */ /* 0x000fe20000000009 */
[----:B------:R-:W-:Y:S01]  /*62c0*/  HADD2.F32 R90, -RZ, R93.H1_H1 ;  /* 0x3000005dff5a7230 */ /* 0x000fe20000004100 */
[----:B------:R-:W-:Y:S01]  /*62d0*/  F2FP.SATFINITE.E4M3.F32.PACK_AB_MERGE_C R156, R7, R6, RZ ;  /* 0x00000006079c723e */ /* 0x000fe200048070ff */
[----:B------:R-:W-:Y:S02]  /*62e0*/  HADD2.F32 R93, -RZ, R94.H0_H0 ;  /* 0x2000005eff5d7230 */ /* 0x000fe40000004100 */
[C---:B------:R-:W-:Y:S01]  /*62f0*/  FMUL R10, R78.reuse, R10 ;  /* 0x0000000a4e0a7220 */ /* 0x040fe20000400000 */
[----:B------:R-:W-:Y:S01]  /*6300*/  HADD2.F32 R88, -RZ, R105.H1_H1 ;  /* 0x30000069ff587230 */ /* 0x000fe20000004100 */
[----:B------:R-:W-:Y:S01]  /*6310*/  F2FP.SATFINITE.E4M3.F32.PACK_AB_MERGE_C R156, R5, R4, R156 ;  /* 0x00000004059c723e */ /* 0x000fe2000480709c */
[--C-:B------:R-:W-:Y:S02]  /*6320*/  HADD2.F32 R121, -RZ, R122.reuse.H0_H0 ;  /* 0x2000007aff797230 */ /* 0x100fe40000004100 */
[C---:B------:R-:W-:Y:S01]  /*6330*/  FFMA R10, R81.reuse, R87, R10 ;  /* 0x00000057510a7223 */ /* 0x040fe2000000000a */
[----:B------:R-:W-:Y:S02]  /*6340*/  HADD2.F32 R122, -RZ, R122.H1_H1 ;  /* 0x3000007aff7a7230 */ /* 0x000fe40000004100 */
[C---:B------:R-:W-:Y:S01]  /*6350*/  FMUL R11, R78.reuse, R11 ;  /* 0x0000000b4e0b7220 */ /* 0x040fe20000400000 */
[----:B------:R-:W-:Y:S01]  /*6360*/  F2FP.F16.E4M3.UNPACK_B R103, R95.H1 ;  /* 0x0000005fff67723e */ /* 0x000fe200030006ff */
[----:B------:R-:W-:Y:S01]  /*6370*/  HADD2.F32 R95, -RZ, R94.H1_H1 ;  /* 0x3000005eff5f7230 */ /* 0x000fe20000004100 */
[-C--:B------:R-:W-:Y:S01]  /*6380*/  F2FP.F16.E4M3.UNPACK_B R126, R91.reuse ;  /* 0x0000005bff7e723e */ /* 0x080fe200020006ff */
[C---:B------:R-:W-:Y:S01]  /*6390*/  FFMA R11, R81.reuse, R88, R11 ;  /* 0x00000058510b7223 */ /* 0x040fe2000000000b */
[----:B------:R-:W-:Y:S01]  /*63a0*/  F2FP.F16.E4M3.UNPACK_B R128, R91.H1 ;  /* 0x0000005bff80723e */ /* 0x000fe200030006ff */
[----:B------:R-:W-:Y:S02]  /*63b0*/  HADD2.F32 R91, -RZ, R92.H0_H0 ;  /* 0x2000005cff5b7230 */ /* 0x000fe40000004100 */
[C---:B------:R-:W-:Y:S01]  /*63c0*/  FFMA R12, R81.reuse, R89, R12 ;  /* 0x00000059510c7223 */ /* 0x040fe2000000000c */
[----:B------:R-:W-:Y:S01]  /*63d0*/  FFMA R13, R81, R90, R13 ;  /* 0x0000005a510d7223 */ /* 0x000fe2000000000d */
[----:B------:R-:W-:Y:S01]  /*63e0*/  F2FP.SATFINITE.E4M3.F32.PACK_AB_MERGE_C R157, R11, R10, RZ ;  /* 0x0000000a0b9d723e */ /* 0x000fe200048070ff */
[--C-:B------:R-:W-:Y:S01]  /*63f0*/  HADD2.F32 R125, -RZ, R126.reuse.H0_H0 ;  /* 0x2000007eff7d7230 */ /* 0x100fe20000004100 */
[----:B------:R-:W-:Y:S01]  /*6400*/  F2FP.F16.E4M3.UNPACK_B R101, R96 ;  /* 0x00000060ff65723e */ /* 0x000fe200020006ff */
[----:B------:R-:W-:Y:S01]  /*6410*/  HADD2.F32 R126, -RZ, R126.H1_H1 ;  /* 0x3000007eff7e7230 */ /* 0x000fe20000004100 */
[----:B------:R-:W-:Y:S01]  /*6420*/  F2FP.SATFINITE.E4M3.F32.PACK_AB_MERGE_C R157, R9, R8, R157 ;  /* 0x00000008099d723e */ /* 0x000fe2000480709d */
[----:B------:R-:W-:Y:S02]  /*6430*/  HADD2.F32 R83, -RZ, R142.H0_H0 ;  /* 0x2000008eff537230 */ /* 0x000fe40000004100 */
[C---:B------:R-:W-:Y:S01]  /*6440*/  FMUL R14, R78.reuse, R14 ;  /* 0x0000000e4e0e7220 */ /* 0x040fe20000400000 */
[----:B------:R-:W-:Y:S02]  /*6450*/  HADD2.F32 R92, -RZ, R92.H1_H1 ;  /* 0x3000005cff5c7230 */ /* 0x000fe40000004100 */
[C---:B------:R-:W-:Y:S01]  /*6460*/  FMUL R15, R78.reuse, R15 ;  /* 0x0000000f4e0f7220 */ /* 0x040fe20000400000 */
[----:B------:R-:W-:Y:S01]  /*6470*/  F2FP.F16.E4M3.UNPACK_B R100, R96.H1 ;  /* 0x00000060ff64723e */ /* 0x000fe200030006ff */
[--C-:B------:R-:W-:Y:S02]  /*6480*/  HADD2.F32 R94, -RZ, R103.reuse.H0_H0 ;  /* 0x20000067ff5e7230 */ /* 0x100fe40000004100 */
[C---:B------:R-:W-:Y:S01]  /*6490*/  FFMA R14, R81.reuse, R91, R14 ;  /* 0x0000005b510e7223 */ /* 0x040fe2000000000e */
[C---:B------:R-:W-:Y:S01]  /*64a0*/  FFMA R15, R81.reuse, R92, R15 ;  /* 0x0000005c510f7223 */ /* 0x040fe2000000000f */
[C---:B------:R-:W-:Y:S01]  /*64b0*/  FFMA R0, R81.reuse, R93, R0 ;  /* 0x0000005d51007223 */ /* 0x040fe20000000000 */
[----:B------:R-:W-:Y:S01]  /*64c0*/  FFMA R2, R81, R95, R2 ;  /* 0x0000005f51027223 */ /* 0x000fe20000000002 */
[-C--:B------:R-:W-:Y:S01]  /*64d0*/  F2FP.F16.E4M3.UNPACK_B R102, R97.reuse ;  /* 0x00000061ff66723e */ /* 0x080fe200020006ff */
[----:B------:R-:W-:Y:S01]  /*64e0*/  HADD2.F32 R96, -RZ, R103.H1_H1 ;  /* 0x30000067ff607230 */ /* 0x000fe20000004100 */
[----:B------:R-:W-:Y:S01]  /*64f0*/  F2FP.SATFINITE.E4M3.F32.PACK_AB_MERGE_C R158, R15, R14, RZ ;  /* 0x0000000e0f9e723e */ /* 0x000fe200048070ff */
[C---:B------:R-:W-:Y:S01]  /*6500*/  FMUL R3, R78.reuse, R18 ;  /* 0x000000124e037220 */ /* 0x040fe20000400000 */
[----:B------:R-:W-:Y:S01]  /*6510*/  F2FP.F16.E4M3.UNPACK_B R104, R97.H1 ;  /* 0x00000061ff68723e */ /* 0x000fe200030006ff */
[--C-:B------:R-:W-:Y:S01]  /*6520*/  HADD2.F32 R97, -RZ, R101.reuse.H0_H0 ;  /* 0x20000065ff617230 */ /* 0x100fe20000004100 */
[----:B------:R-:W-:Y:S01]  /*6530*/  F2FP.SATFINITE.E4M3.F32.PACK_AB_MERGE_C R158, R13, R12, R158 ;  /* 0x0000000c0d9e723e */ /* 0x000fe2000480709e */
[C---:B------:R-:W-:Y:S01]  /*6540*/  FFMA R3, R81.reuse, R94, R3 ;  /* 0x0000005e51037223 */ /* 0x040fe20000000003 */
[-C--:B------:R-:W-:Y:S01]  /*6550*/  F2FP.F16.E4M3.UNPACK_B R106, R98.reuse ;  /* 0x00000062ff6a723e */ /* 0x080fe200020006ff */
[C---:B------:R-:W-:Y:S01]  /*6560*/  FMUL R19, R78.reuse, R19 ;  /* 0x000000134e137220 */ /* 0x040fe20000400000 */
[----:B------:R-:W-:Y:S01]  /*6570*/  F2FP.F16.E4M3.UNPACK_B R108, R98.H1 ;  /* 0x00000062ff6c723e */ /* 0x000fe200030006ff */
[----:B------:R-:W-:Y:S01]  /*6580*/  HADD2.F32 R98, -RZ, R101.H1_H1 ;  /* 0x30000065ff627230 */ /* 0x000fe20000004100 */
[-C--:B------:R-:W-:Y:S01]  /*6590*/  F2FP.F16.E4M3.UNPACK_B R110, R99.reuse ;  /* 0x00000063ff6e723e */ /* 0x080fe200020006ff */
[----:B------:R-:W-:Y:S01]  /*65a0*/  HADD2.F32 R101, -RZ, R102.H0_H0 ;  /* 0x20000066ff657230 */ /* 0x000fe20000004100 */
[----:B------:R-:W-:Y:S01]  /*65b0*/  F2FP.F16.E4M3.UNPACK_B R112, R99.H1 ;  /* 0x00000063ff70723e */ /* 0x000fe200030006ff */
[----:B------:R-:W-:Y:S02]  /*65c0*/  HADD2.F32 R99, -RZ, R100.H0_H0 ;  /* 0x20000064ff637230 */ /* 0x000fe40000004100 */
[C---:B------:R-:W-:Y:S01]  /*65d0*/  FFMA R19, R81.reuse, R96, R19 ;  /* 0x0000006051137223 */ /* 0x040fe20000000013 */
[C---:B------:R-:W-:Y:S01]  /*65e0*/  FFMA R16, R81.reuse, R97, R16 ;  /* 0x0000006151107223 */ /* 0x040fe20000000010 */
[----:B------:R-:W-:Y:S01]  /*65f0*/  FFMA R17, R81, R98, R17 ;  /* 0x0000006251117223 */ /* 0x000fe20000000011 */
[----:B------:R-:W-:Y:S02]  /*6600*/  HADD2.F32 R102, -RZ, R102.H1_H1 ;  /* 0x30000066ff667230 */ /* 0x000fe40000004100 */
[----:B------:R-:W-:Y:S01]  /*6610*/  FMUL R18, R78, R22 ;  /* 0x000000164e127220 */ /* 0x000fe20000400000 */
[----:B------:R-:W-:Y:S01]  /*6620*/  HADD2.F32 R100, -RZ, R100.H1_H1 ;  /* 0x30000064ff647230 */ /* 0x000fe20000004100 */
[----:B------:R-:W-:Y:S01]  /*6630*/  F2FP.SATFINITE.E4M3.F32.PACK_AB_MERGE_C R159, R19, R3, RZ ;  /* 0x00000003139f723e */ /* 0x000fe200048070ff */
[--C-:B------:R-:W-:Y:S02]  /*6640*/  HADD2.F32 R105, -RZ, R106.reuse.H0_H0 ;  /* 0x2000006aff697230 */ /* 0x100fe40000004100 */
[C---:B------:R-:W-:Y:S01]  /*6650*/  FFMA R18, R81.reuse, R99, R18 ;  /* 0x0000006351127223 */ /* 0x040fe20000000012 */
[----:B------:R-:W-:Y:S01]  /*6660*/  HADD2.F32 R106, -RZ, R106.H1_H1 ;  /* 0x3000006aff6a7230 */ /* 0x000fe20000004100 */
[----:B------:R-:W-:Y:S01]  /*6670*/  F2FP.SATFINITE.E4M3.F32.PACK_AB_MERGE_C R159, R2, R0, R159 ;  /* 0x00000000029f723e */ /* 0x000fe2000480709f */
[----:B------:R-:W-:Y:S02]  /*6680*/  HADD2.F32 R109, -RZ, R110.H0_H0 ;  /* 0x2000006eff6d7230 */ /* 0x000fe40000004100 */
[C---:B------:R-:W-:Y:S01]  /*6690*/  FMUL R23, R78.reuse, R23 ;  /* 0x000000174e177220 */ /* 0x040fe20000400000 */
[--C-:B------:R-:W-:Y:S02]  /*66a0*/  HADD2.F32 R103, -RZ, R104.reuse.H0_H0 ;  /* 0x20000068ff677230 */ /* 0x100fe40000004100 */
[C---:B------:R-:W-:Y:S01]  /*66b0*/  FMUL R22, R78.reuse, R26 ;  /* 0x0000001a4e167220 */ /* 0x040fe20000400000 */
[----:B------:R-:W-:Y:S01]  /*66c0*/  HADD2.F32 R104, -RZ, R104.H1_H1 ;  /* 0x30000068ff687230 */ /* 0x000fe20000004100 */
[----:B------:R1:W-:Y:S01]  /*66d0*/  STS.128 [R168+UR43+0x2200], R156 ;  /* 0x0022009ca8007988 */ /* 0x0003e20008000c2b */
[C---:B------:R-:W-:Y:S01]  /*66e0*/  FFMA R23, R81.reuse, R100, R23 ;  /* 0x0000006451177223 */ /* 0x040fe20000000017 */
[C---:B------:R-:W-:Y:S01]  /*66f0*/  FFMA R20, R81.reuse, R101, R20 ;  /* 0x0000006551147223 */ /* 0x040fe20000000014 */
[C---:B------:R-:W-:Y:S01]  /*6700*/  FFMA R21, R81.reuse, R102, R21 ;  /* 0x0000006651157223 */ /* 0x040fe20000000015 */
[----:B------:R-:W-:Y:S01]  /*6710*/  FFMA R22, R81, R103, R22 ;  /* 0x0000006751167223 */ /* 0x000fe20000000016 */
[----:B------:R-:W-:Y:S01]  /*6720*/  HADD2.F32 R110, -RZ, R110.H1_H1 ;  /* 0x3000006eff6e7230 */ /* 0x000fe20000004100 */
[----:B------:R-:W-:Y:S01]  /*6730*/  F2FP.SATFINITE.E4M3.F32.PACK_AB_MERGE_C R160, R23, R18, RZ ;  /* 0x0000001217a0723e */ /* 0x000fe200048070ff */
[C---:B------:R-:W-:Y:S01]  /*6740*/  FMUL R27, R78.reuse, R27 ;  /* 0x0000001b4e1b7220 */ /* 0x040fe20000400000 */
[--C-:B------:R-:W-:Y:S02]  /*6750*/  HADD2.F32 R107, -RZ, R108.reuse.H0_H0 ;  /* 0x2000006cff6b7230 */ /* 0x100fe40000004100 */
[C---:B------:R-:W-:Y:S01]  /*6760*/  FMUL R26, R78.reuse, R30 ;  /* 0x0000001e4e1a7220 */ /* 0x040fe20000400000 */
[----:B------:R-:W-:Y:S01]  /*6770*/  HADD2.F32 R108, -RZ, R108.H1_H1 ;  /* 0x3000006cff6c7230 */ /* 0x000fe20000004100 */
[----:B------:R-:W-:Y:S01]  /*6780*/  F2FP.SATFINITE.E4M3.F32.PACK_AB_MERGE_C R160, R17, R16, R160 ;  /* 0x0000001011a0723e */ /* 0x000fe200048070a0 */
[C---:B------:R-:W-:Y:S01]  /*6790*/  FFMA R27, R81.reuse, R104, R27 ;  /* 0x00000068511b7223 */ /* 0x040fe2000000001b */
[C---:B------:R-:W-:Y:S01]  /*67a0*/  FFMA R24, R81.reuse, R105, R24 ;  /* 0x0000006951187223 */ /* 0x040fe20000000018 */
[C---:B------:R-:W-:Y:S01]  /*67b0*/  FFMA R25, R81.reuse, R106, R25 ;  /* 0x0000006a51197223 */ /* 0x040fe20000000019 */
[----:B------:R-:W-:Y:S01]  /*67c0*/  FFMA R26, R81, R107, R26 ;  /* 0x0000006b511a7223 */ /* 0x000fe2000000001a */
[C---:B------:R-:W-:Y:S01]  /*67d0*/  FMUL R31, R78.reuse, R31 ;  /* 0x0000001f4e1f7220 */ /* 0x040fe20000400000 */
[--C-:B------:R-:W-:Y:S01]  /*67e0*/  HADD2.F32 R111, -RZ, R112.reuse.H0_H0 ;  /* 0x20000070ff6f7230 */ /* 0x100fe20000004100 */
[----:B------:R-:W-:Y:S01]  /*67f0*/  F2FP.SATFINITE.E4M3.F32.PACK_AB_MERGE_C R161, R27, R22, RZ ;  /* 0x000000161ba1723e */ /* 0x000fe200048070ff */
[----:B------:R-:W-:Y:S02]  /*6800*/  HADD2.F32 R112, -RZ, R112.H1_H1 ;  /* 0x30000070ff707230 */ /* 0x000fe40000004100 */
[C---:B------:R-:W-:Y:S01]  /*6810*/  FFMA R31, R81.reuse, R108, R31 ;  /* 0x0000006c511f7223 */ /* 0x040fe2000000001f */
[----:B------:R-:W-:Y:S01]  /*6820*/  FFMA R28, R81, R109, R28 ;  /* 0x0000006d511c7223 */ /* 0x000fe2000000001c */
[----:B------:R-:W-:Y:S01]  /*6830*/  F2FP.SATFINITE.E4M3.F32.PACK_AB_MERGE_C R161, R21, R20, R161 ;  /* 0x0000001415a1723e */ /* 0x000fe200048070a1 */
[----:B------:R-:W-:Y:S01]  /*6840*/  FFMA R29, R81, R110, R29 ;  /* 0x0000006e511d7223 */ /* 0x000fe2000000001d */
[C---:B------:R-:W-:Y:S01]  /*6850*/  FMUL R30, R78.reuse, R34 ;  /* 0x000000224e1e7220 */ /* 0x040fe20000400000 */
[----:B------:R-:W-:Y:S01]  /*6860*/  F2FP.SATFINITE.E4M3.F32.PACK_AB_MERGE_C R162, R31, R26, RZ ;  /* 0x0000001a1fa2723e */ /* 0x000fe200048070ff */
[C---:B------:R-:W-:Y:S01]  /*6870*/  FMUL R35, R78.reuse, R35 ;  /* 0x000000234e237220 */ /* 0x040fe20000400000 */
[--C-:B------:R-:W-:Y:S02]  /*6880*/  HADD2.F32 R115, -RZ, R116.reuse.H0_H0 ;  /* 0x20000074ff737230 */ /* 0x100fe40000004100 */
[----:B------:R-:W-:Y:S01]  /*6890*/  FFMA R30, R81, R111, R30 ;  /* 0x0000006f511e7223 */ /* 0x000fe2000000001e */
[----:B------:R-:W-:Y:S01]  /*68a0*/  F2FP.SATFINITE.E4M3.F32.PACK_AB_MERGE_C R162, R25, R24, R162 ;  /* 0x0000001819a2723e */ /* 0x000fe200048070a2 */
[C---:B------:R-:W-:Y:S01]  /*68b0*/  FFMA R35, R81.reuse, R112, R35 ;  /* 0x0000007051237223 */ /* 0x040fe20000000023 */
[C---:B------:R-:W-:Y:S01]  /*68c0*/  FFMA R32, R81.reuse, R113, R32 ;  /* 0x0000007151207223 */ /* 0x040fe20000000020 */
[----:B------:R-:W-:Y:S01]  /*68d0*/  FFMA R33, R81, R114, R33 ;  /* 0x0000007251217223 */ /* 0x000fe20000000021 */
[----:B------:R-:W-:Y:S02]  /*68e0*/  HADD2.F32 R116, -RZ, R116.H1_H1 ;  /* 0x30000074ff747230 */ /* 0x000fe40000004100 */
        /* <DEDUP_REMOVED lines=9> */
[----:B------:R-:W-:Y:S01]  /*6980*/  HADD2.F32 R120, -RZ, R120.H1_H1 ;  /* 0x30000078ff787230 */ /* 0x000fe20000004100 */
[----:B------:R1:W-:Y:S01]  /*6990*/  STS.128 [R178+0x2010], R160 ;  /* 0x002010a0b2007388 */ /* 0x0003e20000000c00 */
[----:B------:R-:W-:Y:S01]  /*69a0*/  F2FP.SATFINITE.E4M3.F32.PACK_AB_MERGE_C R184, R39, R34, RZ ;  /* 0x0000002227b8723e */ /* 0x000fe200048070ff */
[C---:B------:R-:W-:Y:S01]  /*69b0*/  FMUL R38, R78.reuse, R42 ;  /* 0x0000002a4e267220 */ /* 0x040fe20000400000 */
[C---:B------:R-:W-:Y:S01]  /*69c0*/  FMUL R43, R78.reuse, R43 ;  /* 0x0000002b4e2b7220 */ /* 0x040fe20000400000 */
[--C-:B------:R-:W-:Y:S01]  /*69d0*/  HADD2.F32 R123, -RZ, R124.reuse.H0_H0 ;  /* 0x2000007cff7b7230 */ /* 0x100fe20000004100 */
[----:B------:R-:W-:Y:S01]  /*69e0*/  F2FP.SATFINITE.E4M3.F32.PACK_AB_MERGE_C R184, R33, R32, R184 ;  /* 0x0000002021b8723e */ /* 0x000fe200048070b8 */
[C---:B------:R-:W-:Y:S01]  /*69f0*/  FFMA R38, R81.reuse, R119, R38 ;  /* 0x0000007751267223 */ /* 0x040fe20000000026 */
        /* <DEDUP_REMOVED lines=12> */
[C---:B------:R-:W-:Y:S01]  /*6ac0*/  FFMA R45, R81.reuse, R126, R45 ;  /* 0x0000007e512d7223 */ /* 0x040fe2000000002d */
[----:B------:R-:W-:Y:S02]  /*6ad0*/  HADD2.F32 R128, -RZ, R128.H1_H1 ;  /* 0x30000080ff807230 */ /* 0x000fe40000004100 */
[C---:B------:R-:W-:Y:S01]  /*6ae0*/  FMUL R46, R78.reuse, R50 ;  /* 0x000000324e2e7220 */ /* 0x040fe20000400000 */
[C---:B------:R-:W-:Y:S01]  /*6af0*/  FMUL R51, R78.reuse, R51 ;  /* 0x000000334e337220 */ /* 0x040fe20000400000 */
[----:B------:R-:W-:Y:S02]  /*6b00*/  HADD2.F32 R132, -RZ, R132.H1_H1 ;  /* 0x30000084ff847230 */ /* 0x000fe40000004100 */
[C---:B------:R-:W-:Y:S01]  /*6b10*/  FMUL R50, R78.reuse, R54 ;  /* 0x000000364e327220 */ /* 0x040fe20000400000 */
[C---:B------:R-:W-:Y:S01]  /*6b20*/  FFMA R46, R81.reuse, R127, R46 ;  /* 0x0000007f512e7223 */ /* 0x040fe2000000002e */
[C---:B------:R-:W-:Y:S01]  /*6b30*/  FFMA R51, R81.reuse, R128, R51 ;  /* 0x0000008051337223 */ /* 0x040fe20000000033 */
[C---:B------:R-:W-:Y:S01]  /*6b40*/  FMUL R55, R78.reuse, R55 ;  /* 0x000000374e377220 */ /* 0x040fe20000400000 */
[C---:B------:R-:W-:Y:S01]  /*6b50*/  FFMA R48, R81.reuse, R129, R48 ;  /* 0x0000008151307223 */ /* 0x040fe20000000030 */
[C---:B------:R-:W-:Y:S01]  /*6b60*/  FFMA R49, R81.reuse, R130, R49 ;  /* 0x0000008251317223 */ /* 0x040fe20000000031 */
[--C-:B------:R-:W-:Y:S02]  /*6b70*/  HADD2.F32 R135, -RZ, R136.reuse.H0_H0 ;  /* 0x20000088ff877230 */ /* 0x100fe40000004100 */
[C---:B------:R-:W-:Y:S01]  /*6b80*/  FFMA R50, R81.reuse, R131, R50 ;  /* 0x0000008351327223 */ /* 0x040fe20000000032 */
[----:B------:R-:W-:Y:S02]  /*6b90*/  HADD2.F32 R136, -RZ, R136.H1_H1 ;  /* 0x30000088ff887230 */ /* 0x000fe40000004100 */
[C---:B------:R-:W-:Y:S01]  /*6ba0*/  FMUL R54, R78.reuse, R58 ;  /* 0x0000003a4e367220 */ /* 0x040fe20000400000 */
        /* <DEDUP_REMOVED lines=16> */
[----:B------:R-:W-:Y:S01]  /*6cb0*/  FFMA R63, R81, R140, R63 ;  /* 0x0000008c513f7223 */ /* 0x000fe2000000003f */
[----:B------:R-:W-:Y:S01]  /*6cc0*/  FMUL R67, R78, R67 ;  /* 0x000000434e437220 */ /* 0x000fe20000400000 */
[----:B------:R-:W-:Y:S01]  /*6cd0*/  F2FP.SATFINITE.E4M3.F32.PACK_AB_MERGE_C R186, R47, R42, RZ ;  /* 0x0000002a2fba723e */ /* 0x000fe200048070ff */
[----:B------:R-:W-:Y:S01]  /*6ce0*/  FFMA R60, R81, R83, R60 ;  /* 0x00000053513c7223 */ /* 0x000fe2000000003c */
[----:B------:R-:W-:Y:S01]  /*6cf0*/  F2FP.SATFINITE.E4M3.F32.PACK_AB_MERGE_C R187, R51, R46, RZ ;  /* 0x0000002e33bb723e */ /* 0x000fe200048070ff */
[C---:B------:R-:W-:Y:S01]  /*6d00*/  FFMA R61, R81.reuse, R80, R61 ;  /* 0x00000050513d7223 */ /* 0x040fe2000000003d */
[C---:B------:R-:W-:Y:S01]  /*6d10*/  FFMA R62, R81.reuse, R85, R62 ;  /* 0x00000055513e7223 */ /* 0x040fe2000000003e */
[----:B------:R-:W-:Y:S01]  /*6d20*/  FFMA R67, R81, R82, R67 ;  /* 0x0000005251437223 */ /* 0x000fe20000000043 */
[----:B------:R-:W-:Y:S02]  /*6d30*/  F2FP.SATFINITE.E4M3.F32.PACK_AB_MERGE_C R186, R41, R40, R186 ;  /* 0x0000002829ba723e */ /* 0x000fe400048070ba */
[----:B------:R-:W-:Y:S02]  /*6d40*/  F2FP.SATFINITE.E4M3.F32.PACK_AB_MERGE_C R187, R45, R44, R187 ;  /* 0x0000002c2dbb723e */ /* 0x000fe400048070bb */
[----:B------:R-:W-:Y:S02]  /*6d50*/  F2FP.SATFINITE.E4M3.F32.PACK_AB_MERGE_C R188, R55, R50, RZ ;  /* 0x0000003237bc723e */ /* 0x000fe400048070ff */
[----:B------:R-:W-:Y:S01]  /*6d60*/  F2FP.SATFINITE.E4M3.F32.PACK_AB_MERGE_C R189, R59, R54, RZ ;  /* 0x000000363bbd723e */ /* 0x000fe200048070ff */
[----:B------:R1:W-:Y:S01]  /*6d70*/  STS.128 [R177+0x2020], R184 ;  /* 0x002020b8b1007388 */ /* 0x0003e20000000c00 */
[----:B------:R-:W-:Y:S02]  /*6d80*/  F2FP.SATFINITE.E4M3.F32.PACK_AB_MERGE_C R190, R63, R58, RZ ;  /* 0x0000003a3fbe723e */ /* 0x000fe400048070ff */
[----:B------:R-:W-:Y:S02]  /*6d90*/  F2FP.SATFINITE.E4M3.F32.PACK_AB_MERGE_C R183, R67, R62, RZ ;  /* 0x0000003e43b7723e */ /* 0x000fe400048070ff */
[----:B------:R-:W-:Y:S02]  /*6da0*/  F2FP.SATFINITE.E4M3.F32.PACK_AB_MERGE_C R188, R49, R48, R188 ;  /* 0x0000003031bc723e */ /* 0x000fe400048070bc */
[----:B------:R-:W-:Y:S02]  /*6db0*/  F2FP.SATFINITE.E4M3.F32.PACK_AB_MERGE_C R189, R53, R52, R189 ;  /* 0x0000003435bd723e */ /* 0x000fe400048070bd */
[----:B------:R-:W-:Y:S02]  /*6dc0*/  F2FP.SATFINITE.E4M3.F32.PACK_AB_MERGE_C R190, R57, R56, R190 ;  /* 0x0000003839be723e */ /* 0x000fe400048070be */
[----:B------:R-:W-:Y:S02]  /*6dd0*/  F2FP.SATFINITE.E4M3.F32.PACK_AB_MERGE_C R191, R61, R60, R183 ;  /* 0x0000003c3dbf723e */ /* 0x000fe400048070b7 */
[----:B------:R-:W-:Y:S03]  /*6de0*/  IADD3 R76, PT, PT, R76, 0x1, RZ ;  /* 0x000000014c4c7810 */ /* 0x000fe60007ffe0ff */
[----:B------:R1:W-:Y:S01]  /*6df0*/  STS.128 [R176+0x2030], R188 ;  /* 0x002030bcb0007388 */ /* 0x0003e20000000c00 */
[----:B------:R-:W-:Y:S01]  /*6e00*/  @!PT LDS RZ, [RZ] ;  /* 0x00000000fffff984 */ /* 0x000fe20000000800 */
[----:B------:R-:W-:Y:S01]  /*6e10*/  @!PT LDS RZ, [RZ] ;  /* 0x00000000fffff984 */ /* 0x000fe20000000800 */
[----:B------:R-:W-:Y:S01]  /*6e20*/  @!PT LDS RZ, [RZ] ;  /* 0x00000000fffff984 */ /* 0x000fe20000000800 */
[----:B------:R-:W-:Y:S01]  /*6e30*/  @!PT LDS RZ, [RZ] ;  /* 0x00000000fffff984 */ /* 0x000fe20000000800 */
[----:B------:R3:W-:Y:S07]  /*6e40*/  MEMBAR.ALL.CTA ;  /* 0x0000000000007992 */ /* 0x0007ee0000008000 */
[----:B---3--:R-:W3:Y:S02]  /*6e50*/  FENCE.VIEW.ASYNC.S ;  /* 0x00000000000073c6 */ /* 0x008ee40000000000 */
[----:B---3--:R-:W-:Y:S06]  /*6e60*/  BAR.SYNC.DEFER_BLOCKING 0x1, 0x80 ;  /* 0x0042000000007b1d */ /* 0x008fec0000010000 */
[----:B------:R-:W-:Y:S05]  /*6e70*/  @P0 BRA `(.L_x_112) ;  /* 0x0000000000340947 */ /* 0x000fea0003800000 */
[----:B------:R-:W-:Y:S01]  /*6e80*/  UIADD3 UR12, UPT, UPT, UR43, 0x2200, URZ ;  /* 0x000022002b0c7890 */ /* 0x000fe2000fffe0ff */
[----:B------:R-:W-:Y:S01]  /*6e90*/  R2UR UR9, R164 ;  /* 0x00000000a40972ca */ /* 0x000fe200000e0000 */
[----:B------:R-:W-:Y:S01]  /*6ea0*/  UIADD3 UR10, UP0, UPT, UR46, 0x680, URZ ;  /* 0x000006802e0a7890 */ /* 0x000fe2000ff1e0ff */
[----:B------:R-:W-:Y:S01]  /*6eb0*/  R2UR UR8, R155 ;  /* 0x000000009b0872ca */ /* 0x000fe200000e0000 */
[----:B------:R-:W-:Y:S02]  /*6ec0*/  UMOV UR7, UR36 ;  /* 0x0000002400077c82 */ /* 0x000fe40008000000 */
[----:B------:R-:W-:Y:S01]  /*6ed0*/  IMAD.U32 R179, RZ, RZ, UR12 ;  /* 0x0000000cffb37e24 */ /* 0x000fe2000f8e00ff */
[----:B------:R-:W-:Y:S04]  /*6ee0*/  UIADD3.X UR11, UPT, UPT, URZ, UR47, URZ, UP0, !UPT ;  /* 0x0000002fff0b7290 */ /* 0x000fe800087fe4ff */
[----:B------:R-:W-:Y:S03]  /*6ef0*/  R2UR UR4, R179 ;  /* 0x00000000b30472ca */ /* 0x000fe600000e0000 */
[----:B------:R-:W-:Y:S02]  /*6f00*/  USHF.L.U32 UR5, UR9, 0x6, URZ ;  /* 0x0000000609057899 */ /* 0x000fe400080006ff */
[----:B------:R-:W-:Y:S09]  /*6f10*/  USHF.L.U32 UR6, UR8, 0x7, URZ ;  /* 0x0000000708067899 */ /* 0x000ff200080006ff */
[----:B------:R3:W-:Y:S01]  /*6f20*/  UTMASTG.3D [UR4], [UR10] ;  /* 0x000000040a0073b5 */ /* 0x0007e20008010000 */
[----:B------:R0:W-:Y:S01]  /*6f30*/  UTMACMDFLUSH ;  /* 0x00000000000079b7 */ /* 0x0001e20000000000 */
[----:B---3--:R-:W-:Y:S04]  /*6f40*/  DEPBAR.LE SB0, 0x0 ;  /* 0x000080000000791a */ /* 0x008fe80000000000 */
.L_x_112:
[----:B------:R-:W-:Y:S05]  /*6f50*/  BSYNC.RECONVERGENT B0 ;  /* 0x0000000000007941 */ /* 0x000fea0003800200 */
.L_x_111:
[----:B------:R-:W-:Y:S01]  /*6f60*/  BAR.SYNC.DEFER_BLOCKING 0x1, 0x80 ;  /* 0x0042000000007b1d */ /* 0x000fe20000010000 */
[----:B------:R-:W-:Y:S01]  /*6f70*/  ISETP.NE.AND P2, PT, R180, RZ, PT ;  /* 0x000000ffb400720c */ /* 0x000fe20003f45270 */
[----:B------:R-:W-:Y:S01]  /*6f80*/  IMAD.IADD R164, R75, 0x1, R143 ;  /* 0x000000014ba47824 */ /* 0x000fe200078e028f */
[----:B------:R-:W-:Y:S01]  /*6f90*/  ISETP.NE.AND P0, PT, R182, 0x2, PT ;  /* 0x00000002b600780c */ /* 0x000fe20003f05270 */
[----:B------:R-:W-:Y:S01]  /*6fa0*/  IMAD.IADD R155, R77, 0x1, R154 ;  /* 0x000000014d9b7824 */ /* 0x000fe200078e029a */
[----:B------:R-:W-:Y:S02]  /*6fb0*/  ISETP.NE.AND P1, PT, R76, 0x4, PT ;  /* 0x000000044c00780c */ /* 0x000fe40003f25270 */
[----:B------:R-:W-:Y:S02]  /*6fc0*/  SEL R3, RZ, 0x1, P0 ;  /* 0x00000001ff037807 */ /* 0x000fe40000000000 */
[----:B------:R-:W-:Y:S02]  /*6fd0*/  SEL R0, RZ, 0x1, P1 ;  /* 0x00000001ff007807 */ /* 0x000fe40000800000 */
[----:B------:R-:W-:Y:S02]  /*6fe0*/  LOP3.LUT R174, R174, R3, RZ, 0x3c, !PT ;  /* 0x00000003aeae7212 */ /* 0x000fe400078e3cff */
[----:B------:R-:W-:Y:S02]  /*6ff0*/  LOP3.LUT R175, R175, R0, RZ, 0x3c, !PT ;  /* 0x00000000afaf7212 */ /* 0x000fe400078e3cff */
[----:B------:R-:W-:Y:S02]  /*7000*/  @P2 R2UR UR36, R171 ;  /* 0x00000000ab2422ca */ /* 0x000fe400000e0000 */
[----:B------:R-:W-:Y:S02]  /*7010*/  SEL R182, R182, RZ, P0 ;  /* 0x000000ffb6b67207 */ /* 0x000fe40000000000 */
[----:B------:R-:W-:Y:S01]  /*7020*/  SEL R76, R76, RZ, P1 ;  /* 0x000000ff4c4c7207 */ /* 0x000fe20000800000 */
[----:B------:R-:W-:Y:S10]  /*7030*/  @P2 BRA `(.L_x_113) ;  /* 0xffffffdc00742947 */ /* 0x000ff4000383ffff */
[----:B------:R-:W-:Y:S05]  /*7040*/  EXIT ;  /* 0x000000000000794d */ /* 0x000fea0003800000 */
.L_x_24:
[----:B--2---:R2:W4:Y:S02]  /*7050*/  SYNCS.PHASECHK.TRANS64.TRYWAIT P0, [R3+URZ+0xe0], R2 ;  /* 0x0000e002030075a7 */ /* 0x00452400080011ff */
[----:B----4-:R-:W-:Y:S05]  /*7060*/  @!P0 NANOSLEEP.SYNCS 0x989680 ;  /* 0x009896800000895d */ /* 0x010fea0003900000 */
[----:B------:R-:W4:Y:S02]  /*7070*/  @!P0 SYNCS.PHASECHK.TRANS64 P0, [R3+URZ+0xe0], R2 ;  /* 0x0000e002030085a7 */ /* 0x000f2400080010ff */
[----:B----4-:R-:W-:Y:S05]  /*7080*/  @!P0 BRA `(.L_x_24) ;  /* 0xfffffffc00f08947 */ /* 0x010fea000383ffff */
[----:B------:R-:W-:Y:S05]  /*7090*/  BRA `(.L_x_114) ;  /* 0xffffffa400cc7947 */ /* 0x000fea000383ffff */
.L_x_27:
[----:B-1----:R-:W-:-:S07]  /*70a0*/  MOV R2, UR33 ;  /* 0x0000002100027c02 */ /* 0x002fce0008000f00 */
.L_x_115:
[----:B-1----:R1:W2:Y:S02]  /*70b0*/  SYNCS.PHASECHK.TRANS64.TRYWAIT P0, [R2+URZ+0x28], R5 ;  /* 0x00002805020075a7 */ /* 0x0022a400080011ff */
[----:B--2---:R-:W-:Y:S05]  /*70c0*/  @!P0 NANOSLEEP.SYNCS 0x989680 ;  /* 0x009896800000895d */ /* 0x004fea0003900000 */
[----:B------:R-:W2:Y:S02]  /*70d0*/  @!P0 SYNCS.PHASECHK.TRANS64 P0, [R2+URZ+0x28], R5 ;  /* 0x00002805020085a7 */ /* 0x000ea400080010ff */
[----:B--2---:R-:W-:Y:S05]  /*70e0*/  @!P0 BRA `(.L_x_115) ;  /* 0xfffffffc00f08947 */ /* 0x004fea000383ffff */
[----:B------:R-:W-:Y:S05]  /*70f0*/  BRA `(.L_x_26) ;  /* 0xffffffa800347947 */ /* 0x000fea000383ffff */
.L_x_34:
[----:B-1----:R-:W-:-:S07]  /*7100*/  MOV R2, UR17 ;  /* 0x0000001100027c02 */ /* 0x002fce0008000f00 */
.L_x_116:
[----:B-1----:R1:W2:Y:S02]  /*7110*/  SYNCS.PHASECHK.TRANS64.TRYWAIT P0, [R2+URZ+0x28], R5 ;  /* 0x00002805020075a7 */ /* 0x0022a400080011ff */
[----:B--2---:R-:W-:Y:S05]  /*7120*/  @!P0 NANOSLEEP.SYNCS 0x989680 ;  /* 0x009896800000895d */ /* 0x004fea0003900000 */
[----:B------:R-:W2:Y:S02]  /*7130*/  @!P0 SYNCS.PHASECHK.TRANS64 P0, [R2+URZ+0x28], R5 ;  /* 0x00002805020085a7 */ /* 0x000ea400080010ff */
[----:B--2---:R-:W-:Y:S05]  /*7140*/  @!P0 BRA `(.L_x_116) ;  /* 0xfffffffc00f08947 */ /* 0x004fea000383ffff */
[----:B------:R-:W-:Y:S05]  /*7150*/  BRA `(.L_x_33) ;  /* 0xffffffa800f07947 */ /* 0x000fea000383ffff */
.L_x_39:
[----:B-1----:R1:W2:Y:S02]  /*7160*/  SYNCS.PHASECHK.TRANS64.TRYWAIT P0, [R2+URZ+0x70], R3 ;  /* 0x00007003020075a7 */ /* 0x0022a400080011ff */
[----:B--2---:R-:W-:Y:S05]  /*7170*/  @!P0 NANOSLEEP.SYNCS 0x989680 ;  /* 0x009896800000895d */ /* 0x004fea0003900000 */
[----:B------:R-:W2:Y:S02]  /*7180*/  @!P0 SYNCS.PHASECHK.TRANS64 P0, [R2+URZ+0x70], R3 ;  /* 0x00007003020085a7 */ /* 0x000ea400080010ff */
[----:B--2---:R-:W-:Y:S05]  /*7190*/  @!P0 BRA `(.L_x_39) ;  /* 0xfffffffc00f08947 */ /* 0x004fea000383ffff */
[----:B------:R-:W-:Y:S05]  /*71a0*/  BRA `(.L_x_117) ;  /* 0xffffffac00947947 */ /* 0x000fea000383ffff */
.L_x_43:
[----:B---3--:R-:W-:-:S07]  /*71b0*/  MOV R0, UR5 ;  /* 0x0000000500007c02 */ /* 0x008fce0008000f00 */
.L_x_118:
[----:B-1----:R1:W2:Y:S02]  /*71c0*/  SYNCS.PHASECHK.TRANS64.TRYWAIT P0, [R0+URZ], R3 ;  /* 0x00000003000075a7 */ /* 0x0022a400080011ff */
[----:B--2---:R-:W-:Y:S05]  /*71d0*/  @!P0 NANOSLEEP.SYNCS 0x989680 ;  /* 0x009896800000895d */ /* 0x004fea0003900000 */
[----:B------:R-:W2:Y:S02]  /*71e0*/  @!P0 SYNCS.PHASECHK.TRANS64 P0, [R0+URZ], R3 ;  /* 0x00000003000085a7 */ /* 0x000ea400080010ff */
[----:B--2---:R-:W-:Y:S05]  /*71f0*/  @!P0 BRA `(.L_x_118) ;  /* 0xfffffffc00f08947 */ /* 0x004fea000383ffff */
[----:B------:R-:W-:Y:S05]  /*7200*/  BRA `(.L_x_119) ;  /* 0xffffffb400047947 */ /* 0x000fea000383ffff */
.L_x_44:
[----:B---3--:R-:W-:-:S07]  /*7210*/  MOV R0, UR5 ;  /* 0x0000000500007c02 */ /* 0x008fce0008000f00 */
.L_x_120:
[----:B-1----:R1:W2:Y:S02]  /*7220*/  SYNCS.PHASECHK.TRANS64.TRYWAIT P0, [R0+URZ], R3 ;  /* 0x00000003000075a7 */ /* 0x0022a400080011ff */
[----:B--2---:R-:W-:Y:S05]  /*7230*/  @!P0 NANOSLEEP.SYNCS 0x989680 ;  /* 0x009896800000895d */ /* 0x004fea0003900000 */
[----:B------:R-:W2:Y:S02]  /*7240*/  @!P0 SYNCS.PHASECHK.TRANS64 P0, [R0+URZ], R3 ;  /* 0x00000003000085a7 */ /* 0x000ea400080010ff */
[----:B--2---:R-:W-:Y:S05]  /*7250*/  @!P0 BRA `(.L_x_120) ;  /* 0xfffffffc00f08947 */ /* 0x004fea000383ffff */
[----:B------:R-:W-:Y:S05]  /*7260*/  BRA `(.L_x_121) ;  /* 0xffffffb400107947 */ /* 0x000fea000383ffff */
.L_x_45:
[----:B---3--:R-:W-:-:S07]  /*7270*/  MOV R0, UR5 ;  /* 0x0000000500007c02 */ /* 0x008fce0008000f00 */
.L_x_122:
[----:B-1----:R1:W2:Y:S02]  /*7280*/  SYNCS.PHASECHK.TRANS64.TRYWAIT P0, [R0+URZ], R3 ;  /* 0x00000003000075a7 */ /* 0x0022a400080011ff */
[----:B--2---:R-:W-:Y:S05]  /*7290*/  @!P0 NANOSLEEP.SYNCS 0x989680 ;  /* 0x009896800000895d */ /* 0x004fea0003900000 */
[----:B------:R-:W2:Y:S02]  /*72a0*/  @!P0 SYNCS.PHASECHK.TRANS64 P0, [R0+URZ], R3 ;  /* 0x00000003000085a7 */ /* 0x000ea400080010ff */
[----:B--2---:R-:W-:Y:S05]  /*72b0*/  @!P0 BRA `(.L_x_122) ;  /* 0xfffffffc00f08947 */ /* 0x004fea000383ffff */
[----:B------:R-:W-:Y:S05]  /*72c0*/  BRA `(.L_x_123) ;  /* 0xffffffb4001c7947 */ /* 0x000fea000383ffff */
.L_x_46:
[----:B---3--:R-:W-:-:S07]  /*72d0*/  MOV R0, UR5 ;  /* 0x0000000500007c02 */ /* 0x008fce0008000f00 */
.L_x_124:
[----:B-1----:R1:W2:Y:S02]  /*72e0*/  SYNCS.PHASECHK.TRANS64.TRYWAIT P0, [R0+URZ], R3 ;  /* 0x00000003000075a7 */ /* 0x0022a400080011ff */
[----:B--2---:R-:W-:Y:S05]  /*72f0*/  @!P0 NANOSLEEP.SYNCS 0x989680 ;  /* 0x009896800000895d */ /* 0x004fea0003900000 */
[----:B------:R-:W2:Y:S02]  /*7300*/  @!P0 SYNCS.PHASECHK.TRANS64 P0, [R0+URZ], R3 ;  /* 0x00000003000085a7 */ /* 0x000ea400080010ff */
[----:B--2---:R-:W-:Y:S05]  /*7310*/  @!P0 BRA `(.L_x_124) ;  /* 0xfffffffc00f08947 */ /* 0x004fea000383ffff */
[----:B------:R-:W-:Y:S05]  /*7320*/  BRA `(.L_x_125) ;  /* 0xffffffb400287947 */ /* 0x000fea000383ffff */
.L_x_49:
[----:B-1----:R1:W2:Y:S02]  /*7330*/  SYNCS.PHASECHK.TRANS64.TRYWAIT P0, [R0+URZ+0xd0], R5 ;  /* 0x0000d005000075a7 */ /* 0x0022a400080011ff */
[----:B--2---:R-:W-:Y:S05]  /*7340*/  @!P0 NANOSLEEP.SYNCS 0x989680 ;  /* 0x009896800000895d */ /* 0x004fea0003900000 */
[----:B------:R-:W2:Y:S02]  /*7350*/  @!P0 SYNCS.PHASECHK.TRANS64 P0, [R0+URZ+0xd0], R5 ;  /* 0x0000d005000085a7 */ /* 0x000ea400080010ff */
[----:B--2---:R-:W-:Y:S05]  /*7360*/  @!P0 BRA `(.L_x_49) ;  /* 0xfffffffc00f08947 */ /* 0x004fea000383ffff */
[----:B------:R-:W-:Y:S05]  /*7370*/  BRA `(.L_x_126) ;  /* 0xffffffb400887947 */ /* 0x000fea000383ffff */
.L_x_50:
[----:B------:R-:W-:-:S07]  /*7380*/  MOV R0, UR5 ;  /* 0x0000000500007c02 */ /* 0x000fce0008000f00 */
.L_x_127:
[----:B-1----:R1:W2:Y:S02]  /*7390*/  SYNCS.PHASECHK.TRANS64.TRYWAIT P0, [R0+URZ+0x80], R7 ;  /* 0x00008007000075a7 */ /* 0x0022a400080011ff */
[----:B--2---:R-:W-:Y:S05]  /*73a0*/  @!P0 NANOSLEEP.SYNCS 0x989680 ;  /* 0x009896800000895d */ /* 0x004fea0003900000 */
[----:B------:R-:W2:Y:S02]  /*73b0*/  @!P0 SYNCS.PHASECHK.TRANS64 P0, [R0+URZ+0x80], R7 ;  /* 0x00008007000085a7 */ /* 0x000ea400080010ff */
[----:B--2---:R-:W-:Y:S05]  /*73c0*/  @!P0 BRA `(.L_x_127) ;  /* 0xfffffffc00f08947 */ /* 0x004fea000383ffff */
[----:B------:R-:W-:Y:S05]  /*73d0*/  BRA `(.L_x_128) ;  /* 0xffffffb400987947 */ /* 0x000fea000383ffff */
.L_x_51:
[----:B-1----:R1:W2:Y:S02]  /*73e0*/  SYNCS.PHASECHK.TRANS64.TRYWAIT P1, [R0+URZ+0x70], R5 ;  /* 0x00007005000075a7 */ /* 0x0022a400080211ff */
[----:B--2---:R-:W-:Y:S05]  /*73f0*/  @!P1 NANOSLEEP.SYNCS 0x989680 ;  /* 0x009896800000995d */ /* 0x004fea0003900000 */
[----:B------:R-:W2:Y:S02]  /*7400*/  @!P1 SYNCS.PHASECHK.TRANS64 P1, [R0+URZ+0x70], R5 ;  /* 0x00007005000095a7 */ /* 0x000ea400080210ff */
[----:B--2---:R-:W-:Y:S05]  /*7410*/  @!P1 BRA `(.L_x_51) ;  /* 0xfffffffc00f09947 */ /* 0x004fea000383ffff */
[----:B------:R-:W-:Y:S05]  /*7420*/  BRA `(.L_x_129) ;  /* 0xffffffb400c87947 */ /* 0x000fea000383ffff */
.L_x_54:
[----:B------:R-:W-:-:S07]  /*7430*/  MOV R0, UR5 ;  /* 0x0000000500007c02 */ /* 0x000fce0008000f00 */
.L_x_130:
[----:B-1----:R1:W2:Y:S02]  /*7440*/  SYNCS.PHASECHK.TRANS64.TRYWAIT P0, [R0+URZ+0x80], R3 ;  /* 0x00008003000075a7 */ /* 0x0022a400080011ff */
[----:B--2---:R-:W-:Y:S05]  /*7450*/  @!P0 NANOSLEEP.SYNCS 0x989680 ;  /* 0x009896800000895d */ /* 0x004fea0003900000 */
[----:B------:R-:W2:Y:S02]  /*7460*/  @!P0 SYNCS.PHASECHK.TRANS64 P0, [R0+URZ+0x80], R3 ;  /* 0x00008003000085a7 */ /* 0x000ea400080010ff */
[----:B--2---:R-:W-:Y:S05]  /*7470*/  @!P0 BRA `(.L_x_130) ;  /* 0xfffffffc00f08947 */ /* 0x004fea000383ffff */
[----:B------:R-:W-:Y:S05]  /*7480*/  BRA `(.L_x_53) ;  /* 0xffffffb8001c7947 */ /* 0x000fea000383ffff */
.L_x_63:
[----:B-1----:R-:W-:-:S04]  /*7490*/  MOV R4, UR6 ;  /* 0x0000000600047c02 */ /* 0x002fc80008000f00 */
[----:B------:R1:W2:Y:S03]  /*74a0*/  SYNCS.PHASECHK.TRANS64.TRYWAIT P0, [R4+URZ+0x8], R5 ;  /* 0x00000805040075a7 */ /* 0x0002a600080011ff */
[----:B--2---:R-:W-:Y:S05]  /*74b0*/  @!P0 NANOSLEEP.SYNCS 0x989680 ;  /* 0x009896800000895d */ /* 0x004fea0003900000 */
[----:B------:R-:W2:Y:S02]  /*74c0*/  @!P0 SYNCS.PHASECHK.TRANS64 P0, [R4+URZ+0x8], R5 ;  /* 0x00000805040085a7 */ /* 0x000ea400080010ff */
[----:B--2---:R-:W-:Y:S05]  /*74d0*/  @!P0 BRA `(.L_x_63) ;  /* 0xfffffffc00ec8947 */ /* 0x004fea000383ffff */
[----:B------:R-:W-:Y:S05]  /*74e0*/  BRA `(.L_x_62) ;  /* 0xffffffb800d07947 */ /* 0x000fea000383ffff */
.L_x_65:
[----:B------:R-:W-:Y:S01]  /*74f0*/  BSSY B0, `(.L_x_131) ;  /* 0x0000006000007945 */ /* 0x000fe20003800000 */
[----:B------:R-:W-:-:S07]  /*7500*/  MOV R15, 0xffffffff ;  /* 0xffffffff000f7802 */ /* 0x000fce0000000f00 */
[----:B-1---5:R-:W-:Y:S05]  /*7510*/  WARPSYNC.COLLECTIVE R15, `(.L_x_132) ;  /* 0x000000000f0c7348 */ /* 0x022fea0003c00000 */
[----:B------:R-:W-:Y:S02]  /*7520*/  ELECT P6, UR79, PT ;  /* 0x00000000004f782f */ /* 0x000fe400038c0000 */
[----:B------:R-:W-:Y:S01]  /*7530*/  MOV R14, UR79 ;  /* 0x0000004f000e7c02 */ /* 0x000fe20008000f00 */
[----:B-1---5:R-:W-:Y:S10]  /*7540*/  ENDCOLLECTIVE ;  /* 0x000000000000791b */ /* 0x022ff40003800000 */
.L_x_132:
[----:B------:R-:W-:Y:S05]  /*7550*/  BSYNC B0 ;  /* 0x0000000000007941 */ /* 0x000fea0003800000 */
.L_x_131:
[----:B------:R-:W-:Y:S05]  /*7560*/  BRA `(.L_x_133) ;  /* 0xffffffbc00007947 */ /* 0x000fea000383ffff */
.L_x_67:
[----:B-1----:R-:W-:-:S04]  /*7570*/  MOV R2, UR6 ;  /* 0x0000000600027c02 */ /* 0x002fc80008000f00 */
[----:B------:R1:W2:Y:S03]  /*7580*/  SYNCS.PHASECHK.TRANS64.TRYWAIT P0, [R2+URZ+0x8], R3 ;  /* 0x00000803020075a7 */ /* 0x0002a600080011ff */
[----:B--2---:R-:W-:Y:S05]  /*7590*/  @!P0 NANOSLEEP.SYNCS 0x989680 ;  /* 0x009896800000895d */ /* 0x004fea0003900000 */
[----:B------:R-:W2:Y:S02]  /*75a0*/  @!P0 SYNCS.PHASECHK.TRANS64 P0, [R2+URZ+0x8], R3 ;  /* 0x00000803020085a7 */ /* 0x000ea400080010ff */
[----:B--2---:R-:W-:Y:S05]  /*75b0*/  @!P0 BRA `(.L_x_67) ;  /* 0xfffffffc00ec8947 */ /* 0x004fea000383ffff */
[----:B------:R-:W-:Y:S05]  /*75c0*/  BRA `(.L_x_66) ;  /* 0xffffffbc00047947 */ /* 0x000fea000383ffff */
.L_x_68:
[----:B-1----:R1:W2:Y:S02]  /*75d0*/  SYNCS.PHASECHK.TRANS64.TRYWAIT P0, [R0+URZ+0x70], R5 ;  /* 0x00007005000075a7 */ /* 0x0022a400080011ff */
[----:B--2---:R-:W-:Y:S05]  /*75e0*/  @!P0 NANOSLEEP.SYNCS 0x989680 ;  /* 0x009896800000895d */ /* 0x004fea0003900000 */
[----:B------:R-:W2:Y:S02]  /*75f0*/  @!P0 SYNCS.PHASECHK.TRANS64 P0, [R0+URZ+0x70], R5 ;  /* 0x00007005000085a7 */ /* 0x000ea400080010ff */
[----:B--2---:R-:W-:Y:S05]  /*7600*/  @!P0 BRA `(.L_x_68) ;  /* 0xfffffffc00f08947 */ /* 0x004fea000383ffff */
[----:B------:R-:W-:Y:S05]  /*7610*/  BRA `(.L_x_134) ;  /* 0xffffffbc00d87947 */ /* 0x000fea000383ffff */
.L_x_70:
[----:B------:R-:W-:-:S07]  /*7620*/  MOV R0, UR11 ;  /* 0x0000000b00007c02 */ /* 0x000fce0008000f00 */
.L_x_135:
[----:B-1----:R1:W2:Y:S02]  /*7630*/  SYNCS.PHASECHK.TRANS64.TRYWAIT P0, [R0+URZ+0xb0], R5 ;  /* 0x0000b005000075a7 */ /* 0x0022a400080011ff */
[----:B--2---:R-:W-:Y:S05]  /*7640*/  @!P0 NANOSLEEP.SYNCS 0x989680 ;  /* 0x009896800000895d */ /* 0x004fea0003900000 */
[----:B------:R-:W2:Y:S02]  /*7650*/  @!P0 SYNCS.PHASECHK.TRANS64 P0, [R0+URZ+0xb0], R5 ;  /* 0x0000b005000085a7 */ /* 0x000ea400080010ff */
[----:B--2---:R-:W-:Y:S05]  /*7660*/  @!P0 BRA `(.L_x_135) ;  /* 0xfffffffc00f08947 */ /* 0x004fea000383ffff */
[----:B------:R-:W-:Y:S05]  /*7670*/  BRA `(.L_x_136) ;  /* 0xffffffc000207947 */ /* 0x000fea000383ffff */
.L_x_73:
[----:B------:R-:W-:Y:S07]  /*7680*/  MOV R0, UR9 ;  /* 0x0000000900007c02 */ /* 0x000fee0008000f00 */
.L_x_137:
[----:B-1----:R1:W2:Y:S02]  /*7690*/  SYNCS.PHASECHK.TRANS64.TRYWAIT P0, [R0+URZ], R5 ;  /* 0x00000005000075a7 */ /* 0x0022a400080011ff */
[----:B--2---:R-:W-:Y:S05]  /*76a0*/  @!P0 NANOSLEEP.SYNCS 0x989680 ;  /* 0x009896800000895d */ /* 0x004fea0003900000 */
[----:B------:R-:W2:Y:S02]  /*76b0*/  @!P0 SYNCS.PHASECHK.TRANS64 P0, [R0+URZ], R5 ;  /* 0x00000005000085a7 */ /* 0x000ea400080010ff */
[----:B--2---:R-:W-:Y:S05]  /*76c0*/  @!P0 BRA `(.L_x_137) ;  /* 0xfffffffc00f08947 */ /* 0x004fea000383ffff */
[----:B------:R-:W-:Y:S05]  /*76d0*/  BRA `(.L_x_72) ;  /* 0xffffffc000387947 */ /* 0x000fea000383ffff */
.L_x_77:
[----:B-1----:R-:W-:-:S07]  /*76e0*/  MOV R0, UR7 ;  /* 0x0000000700007c02 */ /* 0x002fce0008000f00 */
.L_x_138:
[----:B-1----:R1:W2:Y:S02]  /*76f0*/  SYNCS.PHASECHK.TRANS64.TRYWAIT P0, [R0+URZ], R3 ;  /* 0x00000003000075a7 */ /* 0x0022a400080011ff */
[----:B--2---:R-:W-:Y:S05]  /*7700*/  @!P0 NANOSLEEP.SYNCS 0x989680 ;  /* 0x009896800000895d */ /* 0x004fea0003900000 */
[----:B------:R-:W2:Y:S02]  /*7710*/  @!P0 SYNCS.PHASECHK.TRANS64 P0, [R0+URZ], R3 ;  /* 0x00000003000085a7 */ /* 0x000ea400080010ff */
[----:B--2---:R-:W-:Y:S05]  /*7720*/  @!P0 BRA `(.L_x_138) ;  /* 0xfffffffc00f08947 */ /* 0x004fea000383ffff */
[----:B------:R-:W-:Y:S05]  /*7730*/  BRA `(.L_x_139) ;  /* 0xffffffc000f07947 */ /* 0x000fea000383ffff */
.L_x_78:
[----:B------:R-:W-:-:S07]  /*7740*/  MOV R0, UR7 ;  /* 0x0000000700007c02 */ /* 0x000fce0008000f00 */
.L_x_140:
[----:B-1----:R1:W2:Y:S02]  /*7750*/  SYNCS.PHASECHK.TRANS64.TRYWAIT P0, [R0+URZ], R3 ;  /* 0x00000003000075a7 */ /* 0x0022a400080011ff */
[----:B--2---:R-:W-:Y:S05]  /*7760*/  @!P0 NANOSLEEP.SYNCS 0x989680 ;  /* 0x009896800000895d */ /* 0x004fea0003900000 */
[----:B------:R-:W2:Y:S02]  /*7770*/  @!P0 SYNCS.PHASECHK.TRANS64 P0, [R0+URZ], R3 ;  /* 0x00000003000085a7 */ /* 0x000ea400080010ff */
[----:B--2---:R-:W-:Y:S05]  /*7780*/  @!P0 BRA `(.L_x_140) ;  /* 0xfffffffc00f08947 */ /* 0x004fea000383ffff */
[----:B------:R-:W-:Y:S05]  /*7790*/  BRA `(.L_x_141) ;  /* 0xffffffc000fc7947 */ /* 0x000fea000383ffff */
.L_x_79:
[----:B------:R-:W-:-:S07]  /*77a0*/  MOV R0, UR7 ;  /* 0x0000000700007c02 */ /* 0x000fce0008000f00 */
.L_x_142:
[----:B-1----:R1:W2:Y:S02]  /*77b0*/  SYNCS.PHASECHK.TRANS64.TRYWAIT P0, [R0+URZ], R3 ;  /* 0x00000003000075a7 */ /* 0x0022a400080011ff */
[----:B--2---:R-:W-:Y:S05]  /*77c0*/  @!P0 NANOSLEEP.SYNCS 0x989680 ;  /* 0x009896800000895d */ /* 0x004fea0003900000 */
[----:B------:R-:W2:Y:S02]  /*77d0*/  @!P0 SYNCS.PHASECHK.TRANS64 P0, [R0+URZ], R3 ;  /* 0x00000003000085a7 */ /* 0x000ea400080010ff */
[----:B--2---:R-:W-:Y:S05]  /*77e0*/  @!P0 BRA `(.L_x_142) ;  /* 0xfffffffc00f08947 */ /* 0x004fea000383ffff */
[----:B------:R-:W-:Y:S05]  /*77f0*/  BRA `(.L_x_143) ;  /* 0xffffffc400087947 */ /* 0x000fea000383ffff */
.L_x_82:
[----:B------:R-:W-:-:S07]  /*7800*/  MOV R0, UR8 ;  /* 0x0000000800007c02 */ /* 0x000fce0008000f00 */
.L_x_144:
[----:B-1----:R1:W2:Y:S02]  /*7810*/  SYNCS.PHASECHK.TRANS64.TRYWAIT P1, [R0+URZ+0xf0], R3 ;  /* 0x0000f003000075a7 */ /* 0x0022a400080211ff */
[----:B--2---:R-:W-:Y:S05]  /*7820*/  @!P1 NANOSLEEP.SYNCS 0x989680 ;  /* 0x009896800000995d */ /* 0x004fea0003900000 */
[----:B------:R-:W2:Y:S02]  /*7830*/  @!P1 SYNCS.PHASECHK.TRANS64 P1, [R0+URZ+0xf0], R3 ;  /* 0x0000f003000095a7 */ /* 0x000ea400080210ff */
[----:B--2---:R-:W-:Y:S05]  /*7840*/  @!P1 BRA `(.L_x_144) ;  /* 0xfffffffc00f09947 */ /* 0x004fea000383ffff */
[----:B------:R-:W-:Y:S05]  /*7850*/  BRA `(.L_x_145) ;  /* 0xffffffc400547947 */ /* 0x000fea000383ffff */
.L_x_87:
[----:B--2---:R2:W4:Y:S02]  /*7860*/  SYNCS.PHASECHK.TRANS64.TRYWAIT P0, [R0+URZ+0x70], R3 ;  /* 0x00007003000075a7 */ /* 0x00452400080011ff */
[----:B----4-:R-:W-:Y:S05]  /*7870*/  @!P0 NANOSLEEP.SYNCS 0x989680 ;  /* 0x009896800000895d */ /* 0x010fea0003900000 */
[----:B------:R-:W4:Y:S02]  /*7880*/  @!P0 SYNCS.PHASECHK.TRANS64 P0, [R0+URZ+0x70], R3 ;  /* 0x00007003000085a7 */ /* 0x000f2400080010ff */
[----:B----4-:R-:W-:Y:S05]  /*7890*/  @!P0 BRA `(.L_x_87) ;  /* 0xfffffffc00f08947 */ /* 0x010fea000383ffff */
[----:B------:R-:W-:Y:S05]  /*78a0*/  BRA `(.L_x_146) ;  /* 0xffffffc800587947 */ /* 0x000fea000383ffff */
.L_x_90:
[----:B------:R-:W-:Y:S07]  /*78b0*/  MOV R0, UR6 ;  /* 0x0000000600007c02 */ /* 0x000fee0008000f00 */
.L_x_147:
[----:B--2---:R2:W4:Y:S02]  /*78c0*/  SYNCS.PHASECHK.TRANS64.TRYWAIT P0, [R0+URZ+0x68], R3 ;  /* 0x00006803000075a7 */ /* 0x00452400080011ff */
[----:B----4-:R-:W-:Y:S05]  /*78d0*/  @!P0 NANOSLEEP.SYNCS 0x989680 ;  /* 0x009896800000895d */ /* 0x010fea0003900000 */
[----:B------:R-:W4:Y:S02]  /*78e0*/  @!P0 SYNCS.PHASECHK.TRANS64 P0, [R0+URZ+0x68], R3 ;  /* 0x00006803000085a7 */ /* 0x000f2400080010ff */
[----:B----4-:R-:W-:Y:S05]  /*78f0*/  @!P0 BRA `(.L_x_147) ;  /* 0xfffffffc00f08947 */ /* 0x010fea000383ffff */
[----:B------:R-:W-:Y:S05]  /*7900*/  BRA `(.L_x_89) ;  /* 0xffffffcc00447947 */ /* 0x000fea000383ffff */
.L_x_93:
[----:B------:R-:W-:Y:S07]  /*7910*/  MOV R3, UR6 ;  /* 0x0000000600037c02 */ /* 0x000fee0008000f00 */
.L_x_148:
[----:B-1----:R1:W2:Y:S02]  /*7920*/  SYNCS.PHASECHK.TRANS64.TRYWAIT P2, [R3+URZ+0x58], R26 ;  /* 0x0000581a030075a7 */ /* 0x0022a400080411ff */
[----:B--2---:R-:W-:Y:S05]  /*7930*/  @!P2 NANOSLEEP.SYNCS 0x989680 ;  /* 0x009896800000a95d */ /* 0x004fea0003900000 */
[----:B------:R-:W2:Y:S02]  /*7940*/  @!P2 SYNCS.PHASECHK.TRANS64 P2, [R3+URZ+0x58], R26 ;  /* 0x0000581a0300a5a7 */ /* 0x000ea400080410ff */
[----:B--2---:R-:W-:Y:S05]  /*7950*/  @!P2 BRA `(.L_x_148) ;  /* 0xfffffffc00f0a947 */ /* 0x004fea000383ffff */
[----:B------:R-:W-:Y:S05]  /*7960*/  BRA `(.L_x_149) ;  /* 0xffffffcc00d87947 */ /* 0x000fea000383ffff */
.L_x_96:
[----:B---3--:R3:W4:Y:S02]  /*7970*/  SYNCS.PHASECHK.TRANS64.TRYWAIT P0, [R0+URZ+0x70], R3 ;  /* 0x00007003000075a7 */ /* 0x00872400080011ff */
[----:B----4-:R-:W-:Y:S05]  /*7980*/  @!P0 NANOSLEEP.SYNCS 0x989680 ;  /* 0x009896800000895d */ /* 0x010fea0003900000 */
[----:B------:R-:W4:Y:S02]  /*7990*/  @!P0 SYNCS.PHASECHK.TRANS64 P0, [R0+URZ+0x70], R3 ;  /* 0x00007003000085a7 */ /* 0x000f2400080010ff */
[----:B----4-:R-:W-:Y:S05]  /*79a0*/  @!P0 BRA `(.L_x_96) ;  /* 0xfffffffc00f08947 */ /* 0x010fea000383ffff */
[----:B------:R-:W-:Y:S05]  /*79b0*/  BRA `(.L_x_150) ;  /* 0xffffffd400287947 */ /* 0x000fea000383ffff */
.L_x_107:
[----:B-1----:R-:W-:Y:S04]  /*79c0*/  MOV R0, UR43 ;  /* 0x0000002b00007c02 */ /* 0x002fe80008000f00 */
[----:B------:R1:W2:Y:S03]  /*79d0*/  SYNCS.PHASECHK.TRANS64.TRYWAIT P1, [R0+URZ+0x50], R3 ;  /* 0x00005003000075a7 */ /* 0x0002a600080211ff */
[----:B--2---:R-:W-:Y:S05]  /*79e0*/  @!P1 NANOSLEEP.SYNCS 0x989680 ;  /* 0x009896800000995d */ /* 0x004fea0003900000 */
[----:B------:R-:W2:Y:S02]  /*79f0*/  @!P1 SYNCS.PHASECHK.TRANS64 P1, [R0+URZ+0x50], R3 ;  /* 0x00005003000095a7 */ /* 0x000ea400080210ff */
[----:B--2---:R-:W-:Y:S05]  /*7a00*/  @!P1 BRA `(.L_x_107) ;  /* 0xfffffffc00ec9947 */ /* 0x004fea000383ffff */
[----:B------:R-:W-:Y:S05]  /*7a10*/  BRA `(.L_x_106) ;  /* 0xffffffe000247947 */ /* 0x000fea000383ffff */
.L_x_109:
[----:B------:R1:W1:Y:S02]  /*7a20*/  SYNCS.PHASECHK.TRANS64.TRYWAIT P1, [R181+URZ+0x90], R2 ;  /* 0x00009002b50075a7 */ /* 0x00026400080211ff */
[----:B-1----:R-:W-:Y:S05]  /*7a30*/  @!P1 NANOSLEEP.SYNCS 0x989680 ;  /* 0x009896800000995d */ /* 0x002fea0003900000 */
[----:B------:R-:W1:Y:S02]  /*7a40*/  @!P1 SYNCS.PHASECHK.TRANS64 P1, [R181+URZ+0x90], R2 ;  /* 0x00009002b50095a7 */ /* 0x000e6400080210ff */
[----:B-1----:R-:W-:Y:S05]  /*7a50*/  @!P1 BRA `(.L_x_109) ;  /* 0xfffffffc00f09947 */ /* 0x002fea000383ffff */
[----:B------:R-:W-:Y:S05]  /*7a60*/  BRA `(.L_x_108) ;  /* 0xffffffe000687947 */ /* 0x000fea000383ffff */
        .weak           $__internal_0_$__cuda_sm10x_tcgen05_guardrail_trap_col_being_dealloced_not_returned_by_alloc
        .type           $__internal_0_$__cuda_sm10x_tcgen05_guardrail_trap_col_being_dealloced_not_returned_by_alloc,@function
        .size           $__internal_0_$__cuda_sm10x_tcgen05_guardrail_trap_col_being_dealloced_not_returned_by_alloc,($__internal_1_$__cuda_sm10x_tcgen05_guardrail_trap_phase_invalid_during_alloc - $__internal_0_$__cuda_sm10x_tcgen05_guardrail_trap_col_being_dealloced_not_returned_by_alloc)
$__internal_0_$__cuda_sm10x_tcgen05_guardrail_trap_col_being_dealloced_not_returned_by_alloc:
[----:B------:R-:W-:Y:S05]  /*7a70*/  BPT.TRAP 0x1 ;  /* 0x000000040000795c */ /* 0x000fea0000300000 */
[----:B------:R-:W-:-:S04]  /*7a80*/  HFMA2 R3, -RZ, RZ, 0, 0 ;  /* 0x00000000ff037431 */ /* 0x000fc800000001ff */
[----:B------:R-:W-:Y:S05]  /*7a90*/  RET.REL.NODEC R2 `(_ZN7cutlass13device_kernelINS_4gemm6kernel13GemmUniversalIN4cute5tupleIJiiiiEEENS1_10collective13CollectiveMmaINS1_35MainloopSm100TmaUmmaWarpSpecializedILi5ELi2ELi4ENS5_IJNS4_1CILi2EEENSA_ILi1EEESC_EEEEENS5_IJNSA_ILi256EEENSA_ILi64EEENSA_ILi32EEEEEENS_12float_e4m3_tENS5_IJlSC_lEEESJ_SK_NS4_8TiledMMAINS4_8MMA_AtomIJNS4_10MMA_TraitsINS4_25SM100_MMA_F8F6F4_2x1SM_SSEJSJ_SJ_fSF_SG_NS4_17integral_constantINS4_4UMMA5MajorELSR_0EEESS_NSP_INSQ_7ScaleInELST_0EEESU_EEEEEENS4_6LayoutINS5_IJSC_SC_SC_EEENS5_IJNSA_ILi0EEESZ_SZ_EEEEENS5_IJNS4_10UnderscoreES12_S12_EEEEENS4_18SM100_TMA_2SM_LOADENS4_14ComposedLayoutINS4_7SwizzleILi1ELi4ELi3EEENS4_18smem_ptr_flag_bitsILi8EEENSX_INS5_IJNSA_ILi8EEESH_EEENS5_IJSH_SC_EEEEEEEvNS4_8identityES15_S1F_vS1G_EENS_8epilogue10collective18CollectiveEpilogueINS1I_23Sm100TmaWarpSpecializedILi1ELi1ELi64ELb0ELb0EEEJNS5_IJNSA_ILi128EEESG_SH_EEENS5_IJNSX_IS1N_SC_EENSX_ISG_SC_EEEEESJ_SK_SJ_SK_NS1I_6fusion15FusionCallbacksIS1M_NS1S_17LinearCombinationISJ_fSJ_fLNS_15FloatRoundStyleE2EEES1O_S1R_JEEENS4_5SM1004TMEM4LOAD26SM100_TMEM_LOAD_32dp32b64xENS4_13SM90_TMA_LOADENS16_INS17_ILi2ELi4ELi3EEES1A_NSX_INS5_IJS1B_SG_EEENS5_IJSG_SC_EEEEEEENS4_39AutoVectorizingCopyWithAssumedAlignmentILi128EEENS4_14SM90_TMA_STOREES27_S29_S29_EEEvvEEEEvNT_6ParamsE) ;  /* 0xffffff8402587950 */ /* 0x000fea0003c3ffff */
        .weak           $__internal_1_$__cuda_sm10x_tcgen05_guardrail_trap_phase_invalid_during_alloc
        .type           $__internal_1_$__cuda_sm10x_tcgen05_guardrail_trap_phase_invalid_during_alloc,@function
        .size           $__internal_1_$__cuda_sm10x_tcgen05_guardrail_trap_phase_invalid_during_alloc,($__internal_2_$__cuda_sm10x_tcgen05_guardrail_trap_unallocated_columns_being_dealloced - $__internal_1_$__cuda_sm10x_tcgen05_guardrail_trap_phase_invalid_during_alloc)
$__internal_1_$__cuda_sm10x_tcgen05_guardrail_trap_phase_invalid_during_alloc:
[----:B------:R-:W-:Y:S05]  /*7aa0*/  BPT.TRAP 0x1 ;  /* 0x000000040000795c */ /* 0x000fea0000300000 */
[----:B------:R-:W-:-:S04]  /*7ab0*/  MOV R3, 0x0 ;  /* 0x0000000000037802 */ /* 0x000fc80000000f00 */
[----:B------:R-:W-:Y:S05]  /*7ac0*/  RET.REL.NODEC R2 `(_ZN7cutlass13device_kernelINS_4gemm6kernel13GemmUniversalIN4cute5tupleIJiiiiEEENS1_10collective13CollectiveMmaINS1_35MainloopSm100TmaUmmaWarpSpecializedILi5ELi2ELi4ENS5_IJNS4_1CILi2EEENSA_ILi1EEESC_EEEEENS5_IJNSA_ILi256EEENSA_ILi64EEENSA_ILi32EEEEEENS_12float_e4m3_tENS5_IJlSC_lEEESJ_SK_NS4_8TiledMMAINS4_8MMA_AtomIJNS4_10MMA_TraitsINS4_25SM100_MMA_F8F6F4_2x1SM_SSEJSJ_SJ_fSF_SG_NS4_17integral_constantINS4_4UMMA5MajorELSR_0EEESS_NSP_INSQ_7ScaleInELST_0EEESU_EEEEEENS4_6LayoutINS5_IJSC_SC_SC_EEENS5_IJNSA_ILi0EEESZ_SZ_EEEEENS5_IJNS4_10UnderscoreES12_S12_EEEEENS4_18SM100_TMA_2SM_LOADENS4_14ComposedLayoutINS4_7SwizzleILi1ELi4ELi3EEENS4_18smem_ptr_flag_bitsILi8EEENSX_INS5_IJNSA_ILi8EEESH_EEENS5_IJSH_SC_EEEEEEEvNS4_8identityES15_S1F_vS1G_EENS_8epilogue10collective18CollectiveEpilogueINS1I_23Sm100TmaWarpSpecializedILi1ELi1ELi64ELb0ELb0EEEJNS5_IJNSA_ILi128EEESG_SH_EEENS5_IJNSX_IS1N_SC_EENSX_ISG_SC_EEEEESJ_SK_SJ_SK_NS1I_6fusion15FusionCallbacksIS1M_NS1S_17LinearCombinationISJ_fSJ_fLNS_15FloatRoundStyleE2EEES1O_S1R_JEEENS4_5SM1004TMEM4LOAD26SM100_TMEM_LOAD_32dp32b64xENS4_13SM90_TMA_LOADENS16_INS17_ILi2ELi4ELi3EEES1A_NSX_INS5_IJS1B_SG_EEENS5_IJSG_SC_EEEEEEENS4_39AutoVectorizingCopyWithAssumedAlignmentILi128EEENS4_14SM90_TMA_STOREES27_S29_S29_EEEvvEEEEvNT_6ParamsE) ;  /* 0xffffff84024c7950 */ /* 0x000fea0003c3ffff */
        .weak           $__internal_2_$__cuda_sm10x_tcgen05_guardrail_trap_unallocated_columns_being_dealloced
        .type           $__internal_2_$__cuda_sm10x_tcgen05_guardrail_trap_unallocated_columns_being_dealloced,@function
        .size           $__internal_2_$__cuda_sm10x_tcgen05_guardrail_trap_unallocated_columns_being_dealloced,(.L_x_152 - $__internal_2_$__cuda_sm10x_tcgen05_guardrail_trap_unallocated_columns_being_dealloced)
$__internal_2_$__cuda_sm10x_tcgen05_guardrail_trap_unallocated_columns_being_dealloced:
[----:B------:R-:W-:Y:S05]  /*7ad0*/  BPT.TRAP 0x1 ;  /* 0x000000040000795c */ /* 0x000fea0000300000 */
[----:B------:R-:W-:-:S04]  /*7ae0*/  HFMA2 R3, -RZ, RZ, 0, 0 ;  /* 0x00000000ff037431 */ /* 0x000fc800000001ff */
[----:B------:R-:W-:Y:S05]  /*7af0*/  RET.REL.NODEC R2 `(_ZN7cutlass13device_kernelINS_4gemm6kernel13GemmUniversalIN4cute5tupleIJiiiiEEENS1_10collective13CollectiveMmaINS1_35MainloopSm100TmaUmmaWarpSpecializedILi5ELi2ELi4ENS5_IJNS4_1CILi2EEENSA_ILi1EEESC_EEEEENS5_IJNSA_ILi256EEENSA_ILi64EEENSA_ILi32EEEEEENS_12float_e4m3_tENS5_IJlSC_lEEESJ_SK_NS4_8TiledMMAINS4_8MMA_AtomIJNS4_10MMA_TraitsINS4_25SM100_MMA_F8F6F4_2x1SM_SSEJSJ_SJ_fSF_SG_NS4_17integral_constantINS4_4UMMA5MajorELSR_0EEESS_NSP_INSQ_7ScaleInELST_0EEESU_EEEEEENS4_6LayoutINS5_IJSC_SC_SC_EEENS5_IJNSA_ILi0EEESZ_SZ_EEEEENS5_IJNS4_10UnderscoreES12_S12_EEEEENS4_18SM100_TMA_2SM_LOADENS4_14ComposedLayoutINS4_7SwizzleILi1ELi4ELi3EEENS4_18smem_ptr_flag_bitsILi8EEENSX_INS5_IJNSA_ILi8EEESH_EEENS5_IJSH_SC_EEEEEEEvNS4_8identityES15_S1F_vS1G_EENS_8epilogue10collective18CollectiveEpilogueINS1I_23Sm100TmaWarpSpecializedILi1ELi1ELi64ELb0ELb0EEEJNS5_IJNSA_ILi128EEESG_SH_EEENS5_IJNSX_IS1N_SC_EENSX_ISG_SC_EEEEESJ_SK_SJ_SK_NS1I_6fusion15FusionCallbacksIS1M_NS1S_17LinearCombinationISJ_fSJ_fLNS_15FloatRoundStyleE2EEES1O_S1R_JEEENS4_5SM1004TMEM4LOAD26SM100_TMEM_LOAD_32dp32b64xENS4_13SM90_TMA_LOADENS16_INS17_ILi2ELi4ELi3EEES1A_NSX_INS5_IJS1B_SG_EEENS5_IJSG_SC_EEEEEEENS4_39AutoVectorizingCopyWithAssumedAlignmentILi128EEENS4_14SM90_TMA_STOREES27_S29_S29_EEEvvEEEEvNT_6ParamsE) ;  /* 0xffffff8402407950 */ /* 0x000fea0003c3ffff */
.L_x_151:
[----:B------:R-:W-:-:S00]  /*7b00*/  BRA `(.L_x_151) ;  /* 0xfffffffc00fc7947 */ /* 0x000fc0000383ffff */
[----:B------:R-:W-:-:S00]  /*7b10*/  NOP ;  /* 0x0000000000007918 */ /* 0x000fc00000000000 */
        /* <DEDUP_REMOVED lines=14> */
.L_x_152:


//--------------------- .nv.global.init           --------------------------
	.section	.nv.global.init,"aw",@progbits
.nv.global.init:
	.type		$str$27,@object
	.size		$str$27,($str$28 - $str$27)
$str$27:
        /*0000*/ 	.byte	0x28, 0x61, 0x64, 0x64, 0x72, 0x65, 0x73, 0x73, 0x20, 0x26, 0x20, 0x6d, 0x61, 0x73, 0x6b, 0x29
        /*0010*/ 	.byte	0x20, 0x3d, 0x3d, 0x20, 0x30, 0x00
	.type		$str$28,@object
	.size		$str$28,($str$26 - $str$28)
$str$28:
        /*0016*/ 	.byte	0x2f, 0x74, 0x6d, 0x70, 0x2f, 0x63, 0x75, 0x74, 0x6c, 0x61, 0x73, 0x73, 0x5f, 0x73, 0x77, 0x65
        /*0026*/ 	.byte	0x65, 0x70, 0x5f, 0x73, 0x72, 0x63, 0x2f, 0x69, 0x6e, 0x63, 0x6c, 0x75, 0x64, 0x65, 0x2f, 0x63
        /*0036*/ 	.byte	0x75, 0x74, 0x65, 0x2f, 0x70, 0x6f, 0x69, 0x6e, 0x74, 0x65, 0x72, 0x5f, 0x66, 0x6c, 0x61, 0x67
        /*0046*/ 	.byte	0x67, 0x65, 0x64, 0x2e, 0x68, 0x70, 0x70, 0x00
	.type		$str$26,@object
	.size		$str$26,($str$25 - $str$26)
$str$26:
        /*004e*/ 	.byte	0x2f, 0x74, 0x6d, 0x70, 0x2f, 0x63, 0x75, 0x74, 0x6c, 0x61, 0x73, 0x73, 0x5f, 0x73, 0x77, 0x65
        /*005e*/ 	.byte	0x65, 0x70, 0x5f, 0x73, 0x72, 0x63, 0x2f, 0x69, 0x6e, 0x63, 0x6c, 0x75, 0x64, 0x65, 0x2f, 0x63
        /*006e*/ 	.byte	0x75, 0x74, 0x65, 0x2f, 0x61, 0x74, 0x6f, 0x6d, 0x2f, 0x63, 0x6f, 0x70, 0x79, 0x5f, 0x74, 0x72
        /*007e*/ 	.byte	0x61, 0x69, 0x74, 0x73, 0x5f, 0x73, 0x6d, 0x31, 0x30, 0x30, 0x2e, 0x68, 0x70, 0x70, 0x00
	.type		$str$25,@object
	.size		$str$25,(__unnamed_1 - $str$25)
$str$25:
        /*008d*/ 	.byte	0x28, 0x28, 0x75, 0x69, 0x6e, 0x74, 0x33, 0x32, 0x5f, 0x74, 0x28, 0x74, 0x68, 0x72, 0x65, 0x61
        /*009d*/ 	.byte	0x64, 0x49, 0x64, 0x78, 0x2e, 0x78, 0x29, 0x20, 0x2f, 0x20, 0x33, 0x32, 0x29, 0x20, 0x25, 0x20
        /*00ad*/ 	.byte	0x34, 0x29, 0x20, 0x3d, 0x3d, 0x20, 0x28, 0x28, 0x28, 0x74, 0x6d, 0x65, 0x6d, 0x5f, 0x61, 0x64
        /*00bd*/ 	.byte	0x64, 0x72, 0x20, 0x3e, 0x3e, 0x20, 0x31, 0x36, 0x29, 0x20, 0x2f, 0x20, 0x33, 0x32, 0x29, 0x20
        /*00cd*/ 	.byte	0x25, 0x20, 0x34, 0x29, 0x00
	.type		__unnamed_1,@object
	.size		__unnamed_1,(__unnamed_2 - __unnamed_1)
__unnamed_1:
        /*00d2*/ 	.byte	0x61, 0x75, 0x74, 0x6f, 0x20, 0x63, 0x75, 0x74, 0x65, 0x3a, 0x3a, 0x61, 0x73, 0x5f, 0x70, 0x6f
        /* <DEDUP_REMOVED lines=24> */
        /*0262*/ 	.byte	0x43, 0x3c, 0x38, 0x31, 0x39, 0x32, 0x3e, 0x3e, 0x3e, 0x3e, 0x5d, 0x00
	.type		__unnamed_2,@object
	.size		__unnamed_2,(.L_2 - __unnamed_2)
__unnamed_2:
        /* <DEDUP_REMOVED lines=42> */
        /*050e*/ 	.byte	0x3e, 0x3e, 0x3e, 0x3e, 0x5d, 0x00
.L_2:


//--------------------- .nv.shared._ZN7cutlass13device_kernelINS_4gemm6kernel13GemmUniversalIN4cute5tupleIJiiiiEEENS1_10collective13CollectiveMmaINS1_35MainloopSm100TmaUmmaWarpSpecializedILi5ELi2ELi4ENS5_IJNS4_1CILi2EEENSA_ILi1EEESC_EEEEENS5_IJNSA_ILi256EEENSA_ILi64EEENSA_ILi32EEEEEENS_12float_e4m3_tENS5_IJlSC_lEEESJ_SK_NS4_8TiledMMAINS4_8MMA_AtomIJNS4_10MMA_TraitsINS4_25SM100_MMA_F8F6F4_2x1SM_SSEJSJ_SJ_fSF_SG_NS4_17integral_constantINS4_4UMMA5MajorELSR_0EEESS_NSP_INSQ_7ScaleInELST_0EEESU_EEEEEENS4_6LayoutINS5_IJSC_SC_SC_EEENS5_IJNSA_ILi0EEESZ_SZ_EEEEENS5_IJNS4_10UnderscoreES12_S12_EEEEENS4_18SM100_TMA_2SM_LOADENS4_14ComposedLayoutINS4_7SwizzleILi1ELi4ELi3EEENS4_18smem_ptr_flag_bitsILi8EEENSX_INS5_IJNSA_ILi8EEESH_EEENS5_IJSH_SC_EEEEEEEvNS4_8identityES15_S1F_vS1G_EENS_8epilogue10collective18CollectiveEpilogueINS1I_23Sm100TmaWarpSpecializedILi1ELi1ELi64ELb0ELb0EEEJNS5_IJNSA_ILi128EEESG_SH_EEENS5_IJNSX_IS1N_SC_EENSX_ISG_SC_EEEEESJ_SK_SJ_SK_NS1I_6fusion15FusionCallbacksIS1M_NS1S_17LinearCombinationISJ_fSJ_fLNS_15FloatRoundStyleE2EEES1O_S1R_JEEENS4_5SM1004TMEM4LOAD26SM100_TMEM_LOAD_32dp32b64xENS4_13SM90_TMA_LOADENS16_INS17_ILi2ELi4ELi3EEES1A_NSX_INS5_IJS1B_SG_EEENS5_IJSG_SC_EEEEEEENS4_39AutoVectorizingCopyWithAssumedAlignmentILi128EEENS4_14SM90_TMA_STOREES27_S29_S29_EEEvvEEEEvNT_6ParamsE --------------------------
	.section	.nv.shared._ZN7cutlass13device_kernelINS_4gemm6kernel13GemmUniversalIN4cute5tupleIJiiiiEEENS1_10collective13CollectiveMmaINS1_35MainloopSm100TmaUmmaWarpSpecializedILi5ELi2ELi4ENS5_IJNS4_1CILi2EEENSA_ILi1EEESC_EEEEENS5_IJNSA_ILi256EEENSA_ILi64EEENSA_ILi32EEEEEENS_12float_e4m3_tENS5_IJlSC_lEEESJ_SK_NS4_8TiledMMAINS4_8MMA_AtomIJNS4_10MMA_TraitsINS4_25SM100_MMA_F8F6F4_2x1SM_SSEJSJ_SJ_fSF_SG_NS4_17integral_constantINS4_4UMMA5MajorELSR_0EEESS_NSP_INSQ_7ScaleInELST_0EEESU_EEEEEENS4_6LayoutINS5_IJSC_SC_SC_EEENS5_IJNSA_ILi0EEESZ_SZ_EEEEENS5_IJNS4_10UnderscoreES12_S12_EEEEENS4_18SM100_TMA_2SM_LOADENS4_14ComposedLayoutINS4_7SwizzleILi1ELi4ELi3EEENS4_18smem_ptr_flag_bitsILi8EEENSX_INS5_IJNSA_ILi8EEESH_EEENS5_IJSH_SC_EEEEEEEvNS4_8identityES15_S1F_vS1G_EENS_8epilogue10collective18CollectiveEpilogueINS1I_23Sm100TmaWarpSpecializedILi1ELi1ELi64ELb0ELb0EEEJNS5_IJNSA_ILi128EEESG_SH_EEENS5_IJNSX_IS1N_SC_EENSX_ISG_SC_EEEEESJ_SK_SJ_SK_NS1I_6fusion15FusionCallbacksIS1M_NS1S_17LinearCombinationISJ_fSJ_fLNS_15FloatRoundStyleE2EEES1O_S1R_JEEENS4_5SM1004TMEM4LOAD26SM100_TMEM_LOAD_32dp32b64xENS4_13SM90_TMA_LOADENS16_INS17_ILi2ELi4ELi3EEES1A_NSX_INS5_IJS1B_SG_EEENS5_IJSG_SC_EEEEEEENS4_39AutoVectorizingCopyWithAssumedAlignmentILi128EEENS4_14SM90_TMA_STOREES27_S29_S29_EEEvvEEEEvNT_6ParamsE,"aw",@nobits
	.sectionflags	@""
	.align	16
	.zero		1024


//--------------------- .nv.shared.reserved.0     --------------------------
	.section	.nv.shared.reserved.0,"aw",@nobits
	.weak		__nv_reservedSMEM_offset_0_alias
	.size		__nv_reservedSMEM_offset_0_alias, 0, 64
	.other		__nv_reservedSMEM_offset_0_alias,@"STO_CUDA_RESERVED_SHARED STV_DEFAULT"
__nv_reservedSMEM_offset_0_alias:
	.zero		0
.nv.shared.reserved.0:
	.zero		64
	.weak		__nv_reservedSMEM_tcgen05_partition
	.type		__nv_reservedSMEM_tcgen05_partition,@object
	.size		__nv_reservedSMEM_tcgen05_partition,(.L_0 - __nv_reservedSMEM_tcgen05_partition)
__nv_reservedSMEM_tcgen05_partition:
	.zero		32
.L_0:


//--------------------- .nv.global                --------------------------
	.section	.nv.global,"aw",@nobits
.nv.global:
	.type		_ZN39_INTERNAL_bac70c9d_4_k_cu_aa1d80c3_85724cute1_E,@object
	.size		_ZN39_INTERNAL_bac70c9d_4_k_cu_aa1d80c3_85724cute1_E,(_ZN39_INTERNAL_bac70c9d_4_k_cu_aa1d80c3_85724cuda3std3__45__cpo6cbeginE - _ZN39_INTERNAL_bac70c9d_4_k_cu_aa1d80c3_85724cute1_E)
_ZN39_INTERNAL_bac70c9d_4_k_cu_aa1d80c3_85724cute1_E:
	.zero		1
	.type		_ZN39_INTERNAL_bac70c9d_4_k_cu_aa1d80c3_85724cuda3std3__45__cpo6cbeginE,@object
	.size		_ZN39_INTERNAL_bac70c9d_4_k_cu_aa1d80c3_85724cuda3std3__45__cpo6cbeginE,(_ZN39_INTERNAL_bac70c9d_4_k_cu_aa1d80c3_85724cuda3std3__48in_placeE - _ZN39_INTERNAL_bac70c9d_4_k_cu_aa1d80c3_85724cuda3std3__45__cpo6cbeginE)
_ZN39_INTERNAL_bac70c9d_4_k_cu_aa1d80c3_85724cuda3std3__45__cpo6cbeginE:
	.zero		1
	.type		_ZN39_INTERNAL_bac70c9d_4_k_cu_aa1d80c3_85724cuda3std3__48in_placeE,@object
	.size		_ZN39_INTERNAL_bac70c9d_4_k_cu_aa1d80c3_85724cuda3std3__48in_placeE,(_ZN39_INTERNAL_bac70c9d_4_k_cu_aa1d80c3_85724cuda3std6ranges3__45__cpo9iter_moveE - _ZN39_INTERNAL_bac70c9d_4_k_cu_aa1d80c3_85724cuda3std3__48in_placeE)
_ZN39_INTERNAL_bac70c9d_4_k_cu_aa1d80c3_85724cuda3std3__48in_placeE:
	.zero		1
	.type		_ZN39_INTERNAL_bac70c9d_4_k_cu_aa1d80c3_85724cuda3std6ranges3__45__cpo9iter_moveE,@object
	.size		_ZN39_INTERNAL_bac70c9d_4_k_cu_aa1d80c3_85724cuda3std6ranges3__45__cpo9iter_moveE,(_ZN39_INTERNAL_bac70c9d_4_k_cu_aa1d80c3_85724cuda3std3__45__cpo5beginE - _ZN39_INTERNAL_bac70c9d_4_k_cu_aa1d80c3_85724cuda3std6ranges3__45__cpo9iter_moveE)
_ZN39_INTERNAL_bac70c9d_4_k_cu_aa1d80c3_85724cuda3std6ranges3__45__cpo9iter_moveE:
	.zero		1
	.type		_ZN39_INTERNAL_bac70c9d_4_k_cu_aa1d80c3_85724cuda3std3__45__cpo5beginE,@object
	.size		_ZN39_INTERNAL_bac70c9d_4_k_cu_aa1d80c3_85724cuda3std3__45__cpo5beginE,(_ZN39_INTERNAL_bac70c9d_4_k_cu_aa1d80c3_85724cuda3std3__441_GLOBAL__N__bac70c9d_4_k_cu_aa1d80c3_85726ignoreE - _ZN39_INTERNAL_bac70c9d_4_k_cu_aa1d80c3_85724cuda3std3__45__cpo5beginE)
_ZN39_INTERNAL_bac70c9d_4_k_cu_aa1d80c3_85724cuda3std3__45__cpo5beginE:
	.zero		1
	.type		_ZN39_INTERNAL_bac70c9d_4_k_cu_aa1d80c3_85724cuda3std3__441_GLOBAL__N__bac70c9d_4_k_cu_aa1d80c3_85726ignoreE,@object
	.size		_ZN39_INTERNAL_bac70c9d_4_k_cu_aa1d80c3_85724cuda3std3__441_GLOBAL__N__bac70c9d_4_k_cu_aa1d80c3_85726ignoreE,(_ZN39_INTERNAL_bac70c9d_4_k_cu_aa1d80c3_85724cute7productE - _ZN39_INTERNAL_bac70c9d_4_k_cu_aa1d80c3_85724cuda3std3__441_GLOBAL__N__bac70c9d_4_k_cu_aa1d80c3_85726ignoreE)
_ZN39_INTERNAL_bac70c9d_4_k_cu_aa1d80c3_85724cuda3std3__441_GLOBAL__N__bac70c9d_4_k_cu_aa1d80c3_85726ignoreE:
	.zero		1
	.type		_ZN39_INTERNAL_bac70c9d_4_k_cu_aa1d80c3_85724cute7productE,@object
	.size		_ZN39_INTERNAL_bac70c9d_4_k_cu_aa1d80c3_85724cute7productE,(_ZN39_INTERNAL_bac70c9d_4_k_cu_aa1d80c3_85724cuda3std3__45__cpo3endE - _ZN39_INTERNAL_bac70c9d_4_k_cu_aa1d80c3_85724cute7productE)
_ZN39_INTERNAL_bac70c9d_4_k_cu_aa1d80c3_85724cute7productE:
	.zero		1
	.type		_ZN39_INTERNAL_bac70c9d_4_k_cu_aa1d80c3_85724cuda3std3__45__cpo3endE,@object
	.size		_ZN39_INTERNAL_bac70c9d_4_k_cu_aa1d80c3_85724cuda3std3__45__cpo3endE,(_ZN39_INTERNAL_bac70c9d_4_k_cu_aa1d80c3_85724cuda3std3__419piecewise_constructE - _ZN39_INTERNAL_bac70c9d_4_k_cu_aa1d80c3_85724cuda3std3__45__cpo3endE)
_ZN39_INTERNAL_bac70c9d_4_k_cu_aa1d80c3_85724cuda3std3__45__cpo3endE:
	.zero		1
	.type		_ZN39_INTERNAL_bac70c9d_4_k_cu_aa1d80c3_85724cuda3std3__419piecewise_constructE,@object
	.size		_ZN39_INTERNAL_bac70c9d_4_k_cu_aa1d80c3_85724cuda3std3__419piecewise_constructE,(_ZN39_INTERNAL_bac70c9d_4_k_cu_aa1d80c3_85724cuda3std3__45__cpo4cendE - _ZN39_INTERNAL_bac70c9d_4_k_cu_aa1d80c3_85724cuda3std3__419piecewise_constructE)
_ZN39_INTERNAL_bac70c9d_4_k_cu_aa1d80c3_85724cuda3std3__419piecewise_constructE:
	.zero		1
	.type		_ZN39_INTERNAL_bac70c9d_4_k_cu_aa1d80c3_85724cuda3std3__45__cpo4cendE,@object
	.size		_ZN39_INTERNAL_bac70c9d_4_k_cu_aa1d80c3_85724cuda3std3__45__cpo4cendE,(_ZN39_INTERNAL_bac70c9d_4_k_cu_aa1d80c3_85724cuda3std6ranges3__45__cpo4swapE - _ZN39_INTERNAL_bac70c9d_4_k_cu_aa1d80c3_85724cuda3std3__45__cpo4cendE)
_ZN39_INTERNAL_bac70c9d_4_k_cu_aa1d80c3_85724cuda3std3__45__cpo4cendE:
	.zero		1
	.type		_ZN39_INTERNAL_bac70c9d_4_k_cu_aa1d80c3_85724cuda3std6ranges3__45__cpo4swapE,@object
	.size		_ZN39_INTERNAL_bac70c9d_4_k_cu_aa1d80c3_85724cuda3std6ranges3__45__cpo4swapE,(.L_10 - _ZN39_INTERNAL_bac70c9d_4_k_cu_aa1d80c3_85724cuda3std6ranges3__45__cpo4swapE)
_ZN39_INTERNAL_bac70c9d_4_k_cu_aa1d80c3_85724cuda3std6ranges3__45__cpo4swapE:
	.zero		1
.L_10:


//--------------------- .nv.constant0._ZN7cutlass13device_kernelINS_4gemm6kernel13GemmUniversalIN4cute5tupleIJiiiiEEENS1_10collective13CollectiveMmaINS1_35MainloopSm100TmaUmmaWarpSpecializedILi5ELi2ELi4ENS5_IJNS4_1CILi2EEENSA_ILi1EEESC_EEEEENS5_IJNSA_ILi256EEENSA_ILi64EEENSA_ILi32EEEEEENS_12float_e4m3_tENS5_IJlSC_lEEESJ_SK_NS4_8TiledMMAINS4_8MMA_AtomIJNS4_10MMA_TraitsINS4_25SM100_MMA_F8F6F4_2x1SM_SSEJSJ_SJ_fSF_SG_NS4_17integral_constantINS4_4UMMA5MajorELSR_0EEESS_NSP_INSQ_7ScaleInELST_0EEESU_EEEEEENS4_6LayoutINS5_IJSC_SC_SC_EEENS5_IJNSA_ILi0EEESZ_SZ_EEEEENS5_IJNS4_10UnderscoreES12_S12_EEEEENS4_18SM100_TMA_2SM_LOADENS4_14ComposedLayoutINS4_7SwizzleILi1ELi4ELi3EEENS4_18smem_ptr_flag_bitsILi8EEENSX_INS5_IJNSA_ILi8EEESH_EEENS5_IJSH_SC_EEEEEEEvNS4_8identityES15_S1F_vS1G_EENS_8epilogue10collective18CollectiveEpilogueINS1I_23Sm100TmaWarpSpecializedILi1ELi1ELi64ELb0ELb0EEEJNS5_IJNSA_ILi128EEESG_SH_EEENS5_IJNSX_IS1N_SC_EENSX_ISG_SC_EEEEESJ_SK_SJ_SK_NS1I_6fusion15FusionCallbacksIS1M_NS1S_17LinearCombinationISJ_fSJ_fLNS_15FloatRoundStyleE2EEES1O_S1R_JEEENS4_5SM1004TMEM4LOAD26SM100_TMEM_LOAD_32dp32b64xENS4_13SM90_TMA_LOADENS16_INS17_ILi2ELi4ELi3EEES1A_NSX_INS5_IJS1B_SG_EEENS5_IJSG_SC_EEEEEEENS4_39AutoVectorizingCopyWithAssumedAlignmentILi128EEENS4_14SM90_TMA_STOREES27_S29_S29_EEEvvEEEEvNT_6ParamsE --------------------------
	.section	.nv.constant0._ZN7cutlass13device_kernelINS_4gemm6kernel13GemmUniversalIN4cute5tupleIJiiiiEEENS1_10collective13CollectiveMmaINS1_35MainloopSm100TmaUmmaWarpSpecializedILi5ELi2ELi4ENS5_IJNS4_1CILi2EEENSA_ILi1EEESC_EEEEENS5_IJNSA_ILi256EEENSA_ILi64EEENSA_ILi32EEEEEENS_12float_e4m3_tENS5_IJlSC_lEEESJ_SK_NS4_8TiledMMAINS4_8MMA_AtomIJNS4_10MMA_TraitsINS4_25SM100_MMA_F8F6F4_2x1SM_SSEJSJ_SJ_fSF_SG_NS4_17integral_constantINS4_4UMMA5MajorELSR_0EEESS_NSP_INSQ_7ScaleInELST_0EEESU_EEEEEENS4_6LayoutINS5_IJSC_SC_SC_EEENS5_IJNSA_ILi0EEESZ_SZ_EEEEENS5_IJNS4_10UnderscoreES12_S12_EEEEENS4_18SM100_TMA_2SM_LOADENS4_14ComposedLayoutINS4_7SwizzleILi1ELi4ELi3EEENS4_18smem_ptr_flag_bitsILi8EEENSX_INS5_IJNSA_ILi8EEESH_EEENS5_IJSH_SC_EEEEEEEvNS4_8identityES15_S1F_vS1G_EENS_8epilogue10collective18CollectiveEpilogueINS1I_23Sm100TmaWarpSpecializedILi1ELi1ELi64ELb0ELb0EEEJNS5_IJNSA_ILi128EEESG_SH_EEENS5_IJNSX_IS1N_SC_EENSX_ISG_SC_EEEEESJ_SK_SJ_SK_NS1I_6fusion15FusionCallbacksIS1M_NS1S_17LinearCombinationISJ_fSJ_fLNS_15FloatRoundStyleE2EEES1O_S1R_JEEENS4_5SM1004TMEM4LOAD26SM100_TMEM_LOAD_32dp32b64xENS4_13SM90_TMA_LOADENS16_INS17_ILi2ELi4ELi3EEES1A_NSX_INS5_IJS1B_SG_EEENS5_IJSG_SC_EEEEEEENS4_39AutoVectorizingCopyWithAssumedAlignmentILi128EEENS4_14SM90_TMA_STOREES27_S29_S29_EEEvvEEEEvNT_6ParamsE,"a",@progbits
	.sectionflags	@""
	.align	4
.nv.constant0._ZN7cutlass13device_kernelINS_4gemm6kernel13GemmUniversalIN4cute5tupleIJiiiiEEENS1_10collective13CollectiveMmaINS1_35MainloopSm100TmaUmmaWarpSpecializedILi5ELi2ELi4ENS5_IJNS4_1CILi2EEENSA_ILi1EEESC_EEEEENS5_IJNSA_ILi256EEENSA_ILi64EEENSA_ILi32EEEEEENS_12float_e4m3_tENS5_IJlSC_lEEESJ_SK_NS4_8TiledMMAINS4_8MMA_AtomIJNS4_10MMA_TraitsINS4_25SM100_MMA_F8F6F4_2x1SM_SSEJSJ_SJ_fSF_SG_NS4_17integral_constantINS4_4UMMA5MajorELSR_0EEESS_NSP_INSQ_7ScaleInELST_0EEESU_EEEEEENS4_6LayoutINS5_IJSC_SC_SC_EEENS5_IJNSA_ILi0EEESZ_SZ_EEEEENS5_IJNS4_10UnderscoreES12_S12_EEEEENS4_18SM100_TMA_2SM_LOADENS4_14ComposedLayoutINS4_7SwizzleILi1ELi4ELi3EEENS4_18smem_ptr_flag_bitsILi8EEENSX_INS5_IJNSA_ILi8EEESH_EEENS5_IJSH_SC_EEEEEEEvNS4_8identityES15_S1F_vS1G_EENS_8epilogue10collective18CollectiveEpilogueINS1I_23Sm100TmaWarpSpecializedILi1ELi1ELi64ELb0ELb0EEEJNS5_IJNSA_ILi128EEESG_SH_EEENS5_IJNSX_IS1N_SC_EENSX_ISG_SC_EEEEESJ_SK_SJ_SK_NS1I_6fusion15FusionCallbacksIS1M_NS1S_17LinearCombinationISJ_fSJ_fLNS_15FloatRoundStyleE2EEES1O_S1R_JEEENS4_5SM1004TMEM4LOAD26SM100_TMEM_LOAD_32dp32b64xENS4_13SM90_TMA_LOADENS16_INS17_ILi2ELi4ELi3EEES1A_NSX_INS5_IJS1B_SG_EEENS5_IJSG_SC_EEEEEEENS4_39AutoVectorizingCopyWithAssumedAlignmentILi128EEENS4_14SM90_TMA_STOREES27_S29_S29_EEEvvEEEEvNT_6ParamsE:
	.zero		2944


//--------------------- SYMBOLS --------------------------

	.type		.nv.reservedSmem.offset0,@object
	.size		.nv.reservedSmem.offset0,0x4
	.type		.nv.reservedSmem.cap,@object
	.size		.nv.reservedSmem.cap,0x4
	.type		__assertfail,@function
